	.target	sm_90a

	.elftype	@"ET_EXEC"


//--------------------- .note.nv.tkinfo           --------------------------
	.section	.note.nv.tkinfo,"",@"SHT_NOTE"
	.sectionflags	@"SHF_NOTE_NV_TKINFO"
	.tkinfo
        /*0018*/ 	.word	0x00000002
        /*0030*/ 	.string	""
        /*0030*/ 	.string	"ptxas"
        /*0030*/ 	.string	"Cuda compilation tools, release 13.0, V13.0.88"
        /*0030*/ 	.string	"Build cuda_13.0.r13.0/compiler.36424714_0"
        /*0030*/ 	.string	"-arch sm_90a -m 64 "



//--------------------- .note.nv.cuinfo           --------------------------
	.section	.note.nv.cuinfo,"",@"SHT_NOTE"
	.sectionflags	@"SHF_NOTE_NV_CUINFO"
        /*0018*/ 	.short	0x0002
        /*001a*/ 	.short	0x005a
        /*001c*/ 	.short	0x0082
	.zero		2


//--------------------- .nv.info                  --------------------------
	.section	.nv.info,"",@"SHT_CUDA_INFO"
	.align	4


	//----- nvinfo : EIATTR_REGCOUNT
	.align		4
        /*0000*/ 	.byte	0x04, 0x2f
        /*0002*/ 	.short	(.L_15 - .L_14)
	.align		4
.L_14:
        /*0004*/ 	.word	index@(_ZN7cutlass13device_kernelINS_4gemm6kernel13GemmUniversalIN4cute5tupleIJiiiiEEENS1_10collective13CollectiveMmaINS1_34MainloopSm90TmaGmmaWarpSpecializedILi18ENS5_IJNS4_1CILi1EEESB_SB_EEENS1_32KernelTmaWarpSpecializedPingpongEEENS5_IJNSA_ILi64EEENSA_ILi128EEENSA_ILi32EEEEEENS_6half_tENS5_IJlSB_lEEESJ_SK_NS4_8TiledMMAINS4_8MMA_AtomIJNS4_4SM904GMMA26MMA_64x128x16_F32F16F16_SSILNSO_5MajorE0ELSQ_0ELNSO_7ScaleInE1ELSR_1EEEEEENS4_6LayoutISC_NS5_IJNSA_ILi0EEESV_SV_EEEEENS5_IJNS4_10UnderscoreESY_SY_EEEEENS4_13SM90_TMA_LOADENS4_14ComposedLayoutINS4_7SwizzleILi2ELi4ELi3EEENS4_18smem_ptr_flag_bitsILi16EEENSU_INS5_IJNSA_ILi8EEESH_EEENS5_IJSH_SB_EEEEEEEvNS4_8identityES11_S1B_vS1C_EENS_8epilogue10collective6detail29Sm90TmaWarpSpecializedAdapterINS1F_15DefaultEpilogueISJ_SK_SK_NS1E_6thread17LinearCombinationISJ_Li1EffLNS1J_9ScaleType4KindE0ELNS_15FloatRoundStyleE2ESJ_EENS1_15EpilogueDefaultEEEEEvvEEEEvNT_6ParamsE)
        /*0008*/ 	.word	0x000000a8


	//----- nvinfo : EIATTR_FRAME_SIZE
	.align		4
.L_15:
        /*000c*/ 	.byte	0x04, 0x11
        /*000e*/ 	.short	(.L_17 - .L_16)
	.align		4
.L_16:
        /*0010*/ 	.word	index@(_ZN7cutlass13device_kernelINS_4gemm6kernel13GemmUniversalIN4cute5tupleIJiiiiEEENS1_10collective13CollectiveMmaINS1_34MainloopSm90TmaGmmaWarpSpecializedILi18ENS5_IJNS4_1CILi1EEESB_SB_EEENS1_32KernelTmaWarpSpecializedPingpongEEENS5_IJNSA_ILi64EEENSA_ILi128EEENSA_ILi32EEEEEENS_6half_tENS5_IJlSB_lEEESJ_SK_NS4_8TiledMMAINS4_8MMA_AtomIJNS4_4SM904GMMA26MMA_64x128x16_F32F16F16_SSILNSO_5MajorE0ELSQ_0ELNSO_7ScaleInE1ELSR_1EEEEEENS4_6LayoutISC_NS5_IJNSA_ILi0EEESV_SV_EEEEENS5_IJNS4_10UnderscoreESY_SY_EEEEENS4_13SM90_TMA_LOADENS4_14ComposedLayoutINS4_7SwizzleILi2ELi4ELi3EEENS4_18smem_ptr_flag_bitsILi16EEENSU_INS5_IJNSA_ILi8EEESH_EEENS5_IJSH_SB_EEEEEEEvNS4_8identityES11_S1B_vS1C_EENS_8epilogue10collective6detail29Sm90TmaWarpSpecializedAdapterINS1F_15DefaultEpilogueISJ_SK_SK_NS1E_6thread17LinearCombinationISJ_Li1EffLNS1J_9ScaleType4KindE0ELNS_15FloatRoundStyleE2ESJ_EENS1_15EpilogueDefaultEEEEEvvEEEEvNT_6ParamsE)
        /*0014*/ 	.word	0x00000008


	//----- nvinfo : EIATTR_MIN_STACK_SIZE
	.align		4
.L_17:
        /*0018*/ 	.byte	0x04, 0x12
        /*001a*/ 	.short	(.L_19 - .L_18)
	.align		4
.L_18:
        /*001c*/ 	.word	index@(_ZN7cutlass13device_kernelINS_4gemm6kernel13GemmUniversalIN4cute5tupleIJiiiiEEENS1_10collective13CollectiveMmaINS1_34MainloopSm90TmaGmmaWarpSpecializedILi18ENS5_IJNS4_1CILi1EEESB_SB_EEENS1_32KernelTmaWarpSpecializedPingpongEEENS5_IJNSA_ILi64EEENSA_ILi128EEENSA_ILi32EEEEEENS_6half_tENS5_IJlSB_lEEESJ_SK_NS4_8TiledMMAINS4_8MMA_AtomIJNS4_4SM904GMMA26MMA_64x128x16_F32F16F16_SSILNSO_5MajorE0ELSQ_0ELNSO_7ScaleInE1ELSR_1EEEEEENS4_6LayoutISC_NS5_IJNSA_ILi0EEESV_SV_EEEEENS5_IJNS4_10UnderscoreESY_SY_EEEEENS4_13SM90_TMA_LOADENS4_14ComposedLayoutINS4_7SwizzleILi2ELi4ELi3EEENS4_18smem_ptr_flag_bitsILi16EEENSU_INS5_IJNSA_ILi8EEESH_EEENS5_IJSH_SB_EEEEEEEvNS4_8identityES11_S1B_vS1C_EENS_8epilogue10collective6detail29Sm90TmaWarpSpecializedAdapterINS1F_15DefaultEpilogueISJ_SK_SK_NS1E_6thread17LinearCombinationISJ_Li1EffLNS1J_9ScaleType4KindE0ELNS_15FloatRoundStyleE2ESJ_EENS1_15EpilogueDefaultEEEEEvvEEEEvNT_6ParamsE)
        /*0020*/ 	.word	0x00000008
.L_19:


//--------------------- .nv.compat                --------------------------
	.section	.nv.compat,"",@"SHT_CUDA_COMPAT_INFO"
	.align	4
        /*0000*/ 	.byte	0x02, 0x09, 0x01, 0x00, 0x02, 0x02, 0x04, 0x00, 0x02, 0x05, 0x05, 0x00, 0x03, 0x07, 0x01, 0x01
        /*0010*/ 	.byte	0x02, 0x03, 0x01, 0x00, 0x02, 0x06, 0x01, 0x00, 0x04, 0x0b, 0x08, 0x00, 0x00, 0x00, 0x00, 0x00
        /*0020*/ 	.byte	0x00, 0x00, 0x00, 0x00


//--------------------- .nv.info._ZN7cutlass13device_kernelINS_4gemm6kernel13GemmUniversalIN4cute5tupleIJiiiiEEENS1_10collective13CollectiveMmaINS1_34MainloopSm90TmaGmmaWarpSpecializedILi18ENS5_IJNS4_1CILi1EEESB_SB_EEENS1_32KernelTmaWarpSpecializedPingpongEEENS5_IJNSA_ILi64EEENSA_ILi128EEENSA_ILi32EEEEEENS_6half_tENS5_IJlSB_lEEESJ_SK_NS4_8TiledMMAINS4_8MMA_AtomIJNS4_4SM904GMMA26MMA_64x128x16_F32F16F16_SSILNSO_5MajorE0ELSQ_0ELNSO_7ScaleInE1ELSR_1EEEEEENS4_6LayoutISC_NS5_IJNSA_ILi0EEESV_SV_EEEEENS5_IJNS4_10UnderscoreESY_SY_EEEEENS4_13SM90_TMA_LOADENS4_14ComposedLayoutINS4_7SwizzleILi2ELi4ELi3EEENS4_18smem_ptr_flag_bitsILi16EEENSU_INS5_IJNSA_ILi8EEESH_EEENS5_IJSH_SB_EEEEEEEvNS4_8identityES11_S1B_vS1C_EENS_8epilogue10collective6detail29Sm90TmaWarpSpecializedAdapterINS1F_15DefaultEpilogueISJ_SK_SK_NS1E_6thread17LinearCombinationISJ_Li1EffLNS1J_9ScaleType4KindE0ELNS_15FloatRoundStyleE2ESJ_EENS1_15EpilogueDefaultEEEEEvvEEEEvNT_6ParamsE --------------------------
	.section	.nv.info._ZN7cutlass13device_kernelINS_4gemm6kernel13GemmUniversalIN4cute5tupleIJiiiiEEENS1_10collective13CollectiveMmaINS1_34MainloopSm90TmaGmmaWarpSpecializedILi18ENS5_IJNS4_1CILi1EEESB_SB_EEENS1_32KernelTmaWarpSpecializedPingpongEEENS5_IJNSA_ILi64EEENSA_ILi128EEENSA_ILi32EEEEEENS_6half_tENS5_IJlSB_lEEESJ_SK_NS4_8TiledMMAINS4_8MMA_AtomIJNS4_4SM904GMMA26MMA_64x128x16_F32F16F16_SSILNSO_5MajorE0ELSQ_0ELNSO_7ScaleInE1ELSR_1EEEEEENS4_6LayoutISC_NS5_IJNSA_ILi0EEESV_SV_EEEEENS5_IJNS4_10UnderscoreESY_SY_EEEEENS4_13SM90_TMA_LOADENS4_14ComposedLayoutINS4_7SwizzleILi2ELi4ELi3EEENS4_18smem_ptr_flag_bitsILi16EEENSU_INS5_IJNSA_ILi8EEESH_EEENS5_IJSH_SB_EEEEEEEvNS4_8identityES11_S1B_vS1C_EENS_8epilogue10collective6detail29Sm90TmaWarpSpecializedAdapterINS1F_15DefaultEpilogueISJ_SK_SK_NS1E_6thread17LinearCombinationISJ_Li1EffLNS1J_9ScaleType4KindE0ELNS_15FloatRoundStyleE2ESJ_EENS1_15EpilogueDefaultEEEEEvvEEEEvNT_6ParamsE,"",@"SHT_CUDA_INFO"
	.sectionflags	@""
	.align	4


	//----- nvinfo : EIATTR_CUDA_API_VERSION
	.align		4
        /*0000*/ 	.byte	0x04, 0x37
        /*0002*/ 	.short	(.L_21 - .L_20)
.L_20:
        /*0004*/ 	.word	0x00000082


	//----- nvinfo : EIATTR_KPARAM_INFO
	.align		4
.L_21:
        /*0008*/ 	.byte	0x04, 0x17
        /*000a*/ 	.short	(.L_23 - .L_22)
.L_22:
        /*000c*/ 	.word	0x00000000
        /*0010*/ 	.short	0x0000
        /*0012*/ 	.short	0x0070
        /*0014*/ 	.byte	0x00, 0xf0, 0x01, 0x10


	//----- nvinfo : EIATTR_SPARSE_MMA_MASK
	.align		4
.L_23:
        /*0018*/ 	.byte	0x03, 0x50
        /*001a*/ 	.short	0x0000


	//----- nvinfo : EIATTR_MAXREG_COUNT
	.align		4
        /*001c*/ 	.byte	0x03, 0x1b
        /*001e*/ 	.short	0x00a8


	//----- nvinfo : EIATTR_NUM_BARRIERS
	.align		4
        /*0020*/ 	.byte	0x02, 0x4c
        /*0022*/ 	.byte	0x01
	.zero		1


	//----- nvinfo : EIATTR_EXTERNS
	.align		4
        /*0024*/ 	.byte	0x04, 0x0f
        /*0026*/ 	.short	(.L_25 - .L_24)


	//   ....[0]....
	.align		4
.L_24:
        /*0028*/ 	.word	index@(__assertfail)


	//----- nvinfo : EIATTR_ANNOTATIONS
	.align		4
.L_25:
        /*002c*/ 	.byte	0x04, 0x55
        /*002e*/ 	.short	(.L_27 - .L_26)


	//   ....[0]....
.L_26:
        /*0030*/ 	.word	0x00000001
        /*0034*/ 	.byte	0xc0, 0x0c, 0x00, 0x00, 0x01, 0x00, 0x00, 0x00, 0xe0, 0x60, 0x00, 0x00, 0x01, 0x00, 0x00, 0x00
        /*0044*/ 	.byte	0xf0, 0x6c, 0x00, 0x00


	//----- nvinfo : EIATTR_MERCURY_ISA_VERSION
	.align		4
.L_27:
        /*0048*/ 	.byte	0x03, 0x5f
        /*004a*/ 	.short	0x0101


	//----- nvinfo : EIATTR_INT_WARP_WIDE_INSTR_OFFSETS
	.align		4
        /*004c*/ 	.byte	0x04, 0x31
        /*004e*/ 	.short	(.L_29 - .L_28)


	//   ....[0]....
.L_28:
        /*0050*/ 	.word	0x000005d0


	//   ....[1]....
        /*0054*/ 	.word	0x000005f0


	//   ....[2]....
        /*0058*/ 	.word	0x00000670


	//   ....[3]....
        /*005c*/ 	.word	0x00000680


	//   ....[4]....
        /*0060*/ 	.word	0x00000690


	//   ....[5]....
        /*0064*/ 	.word	0x000006b0


	//   ....[6]....
        /*0068*/ 	.word	0x00000740


	//   ....[7]....
        /*006c*/ 	.word	0x00000760


	//----- nvinfo : EIATTR_COOP_GROUP_MASK_REGIDS
	.align		4
.L_29:
        /*0070*/ 	.byte	0x04, 0x29
        /*0072*/ 	.short	(.L_31 - .L_30)


	//   ....[0]....
.L_30:
        /*0074*/ 	.word	0xffffffff


	//   ....[1]....
        /*0078*/ 	.word	0xffffffff


	//   ....[2]....
        /*007c*/ 	.word	0xffffffff


	//   ....[3]....
        /*0080*/ 	.word	0xffffffff


	//   ....[4]....
        /*0084*/ 	.word	0xffffffff


	//   ....[5]....
        /*0088*/ 	.word	0xffffffff


	//----- nvinfo : EIATTR_COOP_GROUP_INSTR_OFFSETS
	.align		4
.L_31:
        /*008c*/ 	.byte	0x04, 0x28
        /*008e*/ 	.short	(.L_33 - .L_32)


	//   ....[0]....
.L_32:
        /*0090*/ 	.word	0x00000070


	//   ....[1]....
        /*0094*/ 	.word	0x00000080


	//   ....[2]....
        /*0098*/ 	.word	0x00000140


	//   ....[3]....
        /*009c*/ 	.word	0x000004c0


	//   ....[4]....
        /*00a0*/ 	.word	0x00000500


	//   ....[5]....
        /*00a4*/ 	.word	0x00000550


	//----- nvinfo : EIATTR_REG_RECONFIG
	.align		4
.L_33:
        /*00a8*/ 	.byte	0x01, 0x54
	.zero		2


	//----- nvinfo : EIATTR_SYSCALL_OFFSETS
	.align		4
        /*00ac*/ 	.byte	0x04, 0x46
        /*00ae*/ 	.short	(.L_35 - .L_34)


	//   ....[0]....
.L_34:
        /*00b0*/ 	.word	0x000017f0


	//----- nvinfo : EIATTR_MBARRIER_INSTR_OFFSETS
	.align		4
.L_35:
        /*00b4*/ 	.byte	0x04, 0x39
        /*00b6*/ 	.short	(.L_37 - .L_36)


	//   ....[0]....
.L_36:
        /*00b8*/ 	.word	0x00000260
        /*00bc*/ 	.word	0x000000ff
        /*00c0*/ 	.word	0x00000000
        /*00c4*/ 	.short	0x0100
        /*00c6*/ 	.byte	0x08
	.zero		1


	//   ....[1]....
        /*00c8*/ 	.word	0x00000270
        /*00cc*/ 	.word	0x000000ff
        /*00d0*/ 	.word	0x00000090
        /*00d4*/ 	.short	0x0100
        /*00d6*/ 	.byte	0x08
	.zero		1


	//   ....[2]....
        /*00d8*/ 	.word	0x00000280
        /*00dc*/ 	.word	0x000000ff
        /*00e0*/ 	.word	0x00000008
        /*00e4*/ 	.short	0x0100
        /*00e6*/ 	.byte	0x08
	.zero		1


	//   ....[3]....
        /*00e8*/ 	.word	0x00000290
        /*00ec*/ 	.word	0x000000ff
        /*00f0*/ 	.word	0x00000098
        /*00f4*/ 	.short	0x0100
        /*00f6*/ 	.byte	0x08
	.zero		1


	//   ....[4]....
        /*00f8*/ 	.word	0x000002a0
        /*00fc*/ 	.word	0x000000ff
        /*0100*/ 	.word	0x00000010
        /*0104*/ 	.short	0x0100
        /*0106*/ 	.byte	0x08
	.zero		1


	//   ....[5]....
        /*0108*/ 	.word	0x000002b0
        /*010c*/ 	.word	0x000000ff
        /*0110*/ 	.word	0x000000a0
        /*0114*/ 	.short	0x0100
        /*0116*/ 	.byte	0x08
	.zero		1


	//   ....[6]....
        /*0118*/ 	.word	0x000002c0
        /*011c*/ 	.word	0x000000ff
        /*0120*/ 	.word	0x00000018
        /*0124*/ 	.short	0x0100
        /*0126*/ 	.byte	0x08
	.zero		1


	//   ....[7]....
        /*0128*/ 	.word	0x000002d0
        /*012c*/ 	.word	0x000000ff
        /*0130*/ 	.word	0x000000a8
        /*0134*/ 	.short	0x0100
        /*0136*/ 	.byte	0x08
	.zero		1


	//   ....[8]....
        /*0138*/ 	.word	0x000002e0
        /*013c*/ 	.word	0x000000ff
        /*0140*/ 	.word	0x00000020
        /*0144*/ 	.short	0x0100
        /*0146*/ 	.byte	0x08
	.zero		1


	//   ....[9]....
        /*0148*/ 	.word	0x000002f0
        /*014c*/ 	.word	0x000000ff
        /*0150*/ 	.word	0x000000b0
        /*0154*/ 	.short	0x0100
        /*0156*/ 	.byte	0x08
	.zero		1


	//   ....[10]....
        /*0158*/ 	.word	0x00000300
        /*015c*/ 	.word	0x000000ff
        /*0160*/ 	.word	0x00000028
        /*0164*/ 	.short	0x0100
        /*0166*/ 	.byte	0x08
	.zero		1


	//   ....[11]....
        /*0168*/ 	.word	0x00000310
        /*016c*/ 	.word	0x000000ff
        /*0170*/ 	.word	0x000000b8
        /*0174*/ 	.short	0x0100
        /*0176*/ 	.byte	0x08
	.zero		1


	//   ....[12]....
        /*0178*/ 	.word	0x00000320
        /*017c*/ 	.word	0x000000ff
        /*0180*/ 	.word	0x00000030
        /*0184*/ 	.short	0x0100
        /*0186*/ 	.byte	0x08
	.zero		1


	//   ....[13]....
        /*0188*/ 	.word	0x00000330
        /*018c*/ 	.word	0x000000ff
        /*0190*/ 	.word	0x000000c0
        /*0194*/ 	.short	0x0100
        /*0196*/ 	.byte	0x08
	.zero		1


	//   ....[14]....
        /*0198*/ 	.word	0x00000340
        /*019c*/ 	.word	0x000000ff
        /*01a0*/ 	.word	0x00000038
        /*01a4*/ 	.short	0x0100
        /*01a6*/ 	.byte	0x08
	.zero		1


	//   ....[15]....
        /*01a8*/ 	.word	0x00000350
        /*01ac*/ 	.word	0x000000ff
        /*01b0*/ 	.word	0x000000c8
        /*01b4*/ 	.short	0x0100
        /*01b6*/ 	.byte	0x08
	.zero		1


	//   ....[16]....
        /*01b8*/ 	.word	0x00000360
        /*01bc*/ 	.word	0x000000ff
        /*01c0*/ 	.word	0x00000040
        /*01c4*/ 	.short	0x0100
        /*01c6*/ 	.byte	0x08
	.zero		1


	//   ....[17]....
        /*01c8*/ 	.word	0x00000370
        /*01cc*/ 	.word	0x000000ff
        /*01d0*/ 	.word	0x000000d0
        /*01d4*/ 	.short	0x0100
        /*01d6*/ 	.byte	0x08
	.zero		1


	//   ....[18]....
        /*01d8*/ 	.word	0x00000380
        /*01dc*/ 	.word	0x000000ff
        /*01e0*/ 	.word	0x00000048
        /*01e4*/ 	.short	0x0100
        /*01e6*/ 	.byte	0x08
	.zero		1


	//   ....[19]....
        /*01e8*/ 	.word	0x00000390
        /*01ec*/ 	.word	0x000000ff
        /*01f0*/ 	.word	0x000000d8
        /*01f4*/ 	.short	0x0100
        /*01f6*/ 	.byte	0x08
	.zero		1


	//   ....[20]....
        /*01f8*/ 	.word	0x000003a0
        /*01fc*/ 	.word	0x000000ff
        /*0200*/ 	.word	0x00000050
        /*0204*/ 	.short	0x0100
        /*0206*/ 	.byte	0x08
	.zero		1


	//   ....[21]....
        /*0208*/ 	.word	0x000003b0
        /*020c*/ 	.word	0x000000ff
        /*0210*/ 	.word	0x000000e0
        /*0214*/ 	.short	0x0100
        /*0216*/ 	.byte	0x08
	.zero		1


	//   ....[22]....
        /*0218*/ 	.word	0x000003c0
        /*021c*/ 	.word	0x000000ff
        /*0220*/ 	.word	0x00000058
        /*0224*/ 	.short	0x0100
        /*0226*/ 	.byte	0x08
	.zero		1


	//   ....[23]....
        /*0228*/ 	.word	0x000003d0
        /*022c*/ 	.word	0x000000ff
        /*0230*/ 	.word	0x000000e8
        /*0234*/ 	.short	0x0100
        /*0236*/ 	.byte	0x08
	.zero		1


	//   ....[24]....
        /*0238*/ 	.word	0x000003e0
        /*023c*/ 	.word	0x000000ff
        /*0240*/ 	.word	0x00000060
        /*0244*/ 	.short	0x0100
        /*0246*/ 	.byte	0x08
	.zero		1


	//   ....[25]....
        /*0248*/ 	.word	0x000003f0
        /*024c*/ 	.word	0x000000ff
        /*0250*/ 	.word	0x000000f0
        /*0254*/ 	.short	0x0100
        /*0256*/ 	.byte	0x08
	.zero		1


	//   ....[26]....
        /*0258*/ 	.word	0x00000400
        /*025c*/ 	.word	0x000000ff
        /*0260*/ 	.word	0x00000068
        /*0264*/ 	.short	0x0100
        /*0266*/ 	.byte	0x08
	.zero		1


	//   ....[27]....
        /*0268*/ 	.word	0x00000410
        /*026c*/ 	.word	0x000000ff
        /*0270*/ 	.word	0x000000f8
        /*0274*/ 	.short	0x0100
        /*0276*/ 	.byte	0x08
	.zero		1


	//   ....[28]....
        /*0278*/ 	.word	0x00000420
        /*027c*/ 	.word	0x000000ff
        /*0280*/ 	.word	0x00000070
        /*0284*/ 	.short	0x0100
        /*0286*/ 	.byte	0x08
	.zero		1


	//   ....[29]....
        /*0288*/ 	.word	0x00000430
        /*028c*/ 	.word	0x000000ff
        /*0290*/ 	.word	0x00000100
        /*0294*/ 	.short	0x0100
        /*0296*/ 	.byte	0x08
	.zero		1


	//   ....[30]....
        /*0298*/ 	.word	0x00000440
        /*029c*/ 	.word	0x000000ff
        /*02a0*/ 	.word	0x00000078
        /*02a4*/ 	.short	0x0100
        /*02a6*/ 	.byte	0x08
	.zero		1


	//   ....[31]....
        /*02a8*/ 	.word	0x00000450
        /*02ac*/ 	.word	0x000000ff
        /*02b0*/ 	.word	0x00000108
        /*02b4*/ 	.short	0x0100
        /*02b6*/ 	.byte	0x08
	.zero		1


	//   ....[32]....
        /*02b8*/ 	.word	0x00000460
        /*02bc*/ 	.word	0x000000ff
        /*02c0*/ 	.word	0x00000080
        /*02c4*/ 	.short	0x0100
        /*02c6*/ 	.byte	0x08
	.zero		1


	//   ....[33]....
        /*02c8*/ 	.word	0x00000470
        /*02cc*/ 	.word	0x000000ff
        /*02d0*/ 	.word	0x00000110
        /*02d4*/ 	.short	0x0100
        /*02d6*/ 	.byte	0x08
	.zero		1


	//   ....[34]....
        /*02d8*/ 	.word	0x00000480
        /*02dc*/ 	.word	0x000000ff
        /*02e0*/ 	.word	0x00000088
        /*02e4*/ 	.short	0x0100
        /*02e6*/ 	.byte	0x08
	.zero		1


	//   ....[35]....
        /*02e8*/ 	.word	0x00000490
        /*02ec*/ 	.word	0x000000ff
        /*02f0*/ 	.word	0x00000118
        /*02f4*/ 	.short	0x0100
        /*02f6*/ 	.byte	0x08
	.zero		1


	//   ....[36]....
        /*02f8*/ 	.word	0x000007a0
        /*02fc*/ 	.word	0x000000ff
        /*0300*/ 	.word	0x00000150
        /*0304*/ 	.short	0x0100
        /*0306*/ 	.byte	0x08
	.zero		1


	//   ....[37]....
        /*0308*/ 	.word	0x00000810
        /*030c*/ 	.word	0x000000ff
        /*0310*/ 	.word	0x00000158
        /*0314*/ 	.short	0x0100
        /*0316*/ 	.byte	0x08
	.zero		1


	//   ....[38]....
        /*0318*/ 	.word	0x00000830
        /*031c*/ 	.word	0x000000ff
        /*0320*/ 	.word	0x00000130
        /*0324*/ 	.short	0x0100
        /*0326*/ 	.byte	0x09
	.zero		1


	//   ....[39]....
        /*0328*/ 	.word	0x00000840
        /*032c*/ 	.word	0x000000ff
        /*0330*/ 	.word	0x00000138
        /*0334*/ 	.short	0x0100
        /*0336*/ 	.byte	0x09
	.zero		1


	//   ....[40]....
        /*0338*/ 	.word	0x00000850
        /*033c*/ 	.word	0x000000ff
        /*0340*/ 	.word	0x00000140
        /*0344*/ 	.short	0x0100
        /*0346*/ 	.byte	0x09
	.zero		1


	//   ....[41]....
        /*0348*/ 	.word	0x00000860
        /*034c*/ 	.word	0x000000ff
        /*0350*/ 	.word	0x00000148
        /*0354*/ 	.short	0x0100
        /*0356*/ 	.byte	0x09
	.zero		1


	//   ....[42]....
        /*0358*/ 	.word	0x000016d0
        /*035c*/ 	.word	0x0000005d
        /*0360*/ 	.word	0x00000000
        /*0364*/ 	.short	0x010a
        /*0366*/ 	.byte	0x2a
	.zero		1


	//   ....[43]....
        /*0368*/ 	.word	0x00001870
        /*036c*/ 	.word	0x00000003
        /*0370*/ 	.word	0x00000000
        /*0374*/ 	.short	0x010a
        /*0376*/ 	.byte	0x3f
	.zero		1


	//   ....[44]....
        /*0378*/ 	.word	0x000018b0
        /*037c*/ 	.word	0x00000003
        /*0380*/ 	.word	0x00000000
        /*0384*/ 	.short	0x010a
        /*0386*/ 	.byte	0x3f
	.zero		1


	//   ....[45]....
        /*0388*/ 	.word	0x00001ab0
        /*038c*/ 	.word	0x000000ff
        /*0390*/ 	.word	0x00000000
        /*0394*/ 	.short	0x010a
        /*0396*/ 	.byte	0x04
	.zero		1


	//   ....[46]....
        /*0398*/ 	.word	0x00001af0
        /*039c*/ 	.word	0x000000ff
        /*03a0*/ 	.word	0x00000000
        /*03a4*/ 	.short	0x010a
        /*03a6*/ 	.byte	0x04
	.zero		1


	//   ....[47]....
        /*03a8*/ 	.word	0x00001c50
        /*03ac*/ 	.word	0x000000ff
        /*03b0*/ 	.word	0x00000000
        /*03b4*/ 	.short	0x0101
        /*03b6*/ 	.byte	0x04
	.zero		1


	//   ....[48]....
        /*03b8*/ 	.word	0x00001d40
        /*03bc*/ 	.word	0x0000005e
        /*03c0*/ 	.word	0x00000000
        /*03c4*/ 	.short	0x0101
        /*03c6*/ 	.byte	0x2f
	.zero		1


	//   ....[49]....
        /*03c8*/ 	.word	0x00001e10
        /*03cc*/ 	.word	0x000000ff
        /*03d0*/ 	.word	0x00000000
        /*03d4*/ 	.short	0x0101
        /*03d6*/ 	.byte	0x06
	.zero		1


	//   ....[50]....
        /*03d8*/ 	.word	0x00001ec0
        /*03dc*/ 	.word	0x0000005d
        /*03e0*/ 	.word	0x00000010
        /*03e4*/ 	.short	0x010a
        /*03e6*/ 	.byte	0x2a
	.zero		1


	//   ....[51]....
        /*03e8*/ 	.word	0x00006100
        /*03ec*/ 	.word	0x00000060
        /*03f0*/ 	.word	0x00000000
        /*03f4*/ 	.short	0x0101
        /*03f6*/ 	.byte	0x2f
	.zero		1


	//   ....[52]....
        /*03f8*/ 	.word	0x00006a60
        /*03fc*/ 	.word	0x0000000a
        /*0400*/ 	.word	0x00000090
        /*0404*/ 	.short	0x010a
        /*0406*/ 	.byte	0x3f
	.zero		1


	//   ....[53]....
        /*0408*/ 	.word	0x00006e00
        /*040c*/ 	.word	0x00000005
        /*0410*/ 	.word	0x00000158
        /*0414*/ 	.short	0x0101
        /*0416*/ 	.byte	0x3f
	.zero		1


	//   ....[54]....
        /*0418*/ 	.word	0x00007580
        /*041c*/ 	.word	0x00000009
        /*0420*/ 	.word	0x00000000
        /*0424*/ 	.short	0x010a
        /*0426*/ 	.byte	0x3f
	.zero		1


	//   ....[55]....
        /*0428*/ 	.word	0x00007600
        /*042c*/ 	.word	0x00000008
        /*0430*/ 	.word	0x00000000
        /*0434*/ 	.short	0x010a
        /*0436*/ 	.byte	0x3f
	.zero		1


	//   ....[56]....
        /*0438*/ 	.word	0x00007690
        /*043c*/ 	.word	0x00000009
        /*0440*/ 	.word	0x00000000
        /*0444*/ 	.short	0x010a
        /*0446*/ 	.byte	0x3f
	.zero		1


	//   ....[57]....
        /*0448*/ 	.word	0x00007720
        /*044c*/ 	.word	0x00000008
        /*0450*/ 	.word	0x00000000
        /*0454*/ 	.short	0x010a
        /*0456*/ 	.byte	0x3f
	.zero		1


	//   ....[58]....
        /*0458*/ 	.word	0x000077b0
        /*045c*/ 	.word	0x00000009
        /*0460*/ 	.word	0x00000000
        /*0464*/ 	.short	0x010a
        /*0466*/ 	.byte	0x3f
	.zero		1


	//   ....[59]....
        /*0468*/ 	.word	0x00007840
        /*046c*/ 	.word	0x00000008
        /*0470*/ 	.word	0x00000000
        /*0474*/ 	.short	0x010a
        /*0476*/ 	.byte	0x3f
	.zero		1


	//   ....[60]....
        /*0478*/ 	.word	0x000078d0
        /*047c*/ 	.word	0x00000009
        /*0480*/ 	.word	0x00000000
        /*0484*/ 	.short	0x010a
        /*0486*/ 	.byte	0x3f
	.zero		1


	//   ....[61]....
        /*0488*/ 	.word	0x00007960
        /*048c*/ 	.word	0x00000008
        /*0490*/ 	.word	0x00000000
        /*0494*/ 	.short	0x010a
        /*0496*/ 	.byte	0x3f
	.zero		1


	//   ....[62]....
        /*0498*/ 	.word	0x000079f0
        /*049c*/ 	.word	0x00000009
        /*04a0*/ 	.word	0x00000000
        /*04a4*/ 	.short	0x010a
        /*04a6*/ 	.byte	0x3f
	.zero		1


	//   ....[63]....
        /*04a8*/ 	.word	0x00007a80
        /*04ac*/ 	.word	0x00000008
        /*04b0*/ 	.word	0x00000000
        /*04b4*/ 	.short	0x010a
        /*04b6*/ 	.byte	0x3f
	.zero		1


	//   ....[64]....
        /*04b8*/ 	.word	0x00007b10
        /*04bc*/ 	.word	0x00000009
        /*04c0*/ 	.word	0x00000000
        /*04c4*/ 	.short	0x010a
        /*04c6*/ 	.byte	0x3f
	.zero		1


	//   ....[65]....
        /*04c8*/ 	.word	0x00007ba0
        /*04cc*/ 	.word	0x00000008
        /*04d0*/ 	.word	0x00000000
        /*04d4*/ 	.short	0x010a
        /*04d6*/ 	.byte	0x3f
	.zero		1


	//   ....[66]....
        /*04d8*/ 	.word	0x00007c30
        /*04dc*/ 	.word	0x00000009
        /*04e0*/ 	.word	0x00000000
        /*04e4*/ 	.short	0x010a
        /*04e6*/ 	.byte	0x3f
	.zero		1


	//   ....[67]....
        /*04e8*/ 	.word	0x00007cc0
        /*04ec*/ 	.word	0x00000008
        /*04f0*/ 	.word	0x00000000
        /*04f4*/ 	.short	0x010a
        /*04f6*/ 	.byte	0x3f
	.zero		1


	//   ....[68]....
        /*04f8*/ 	.word	0x00007d50
        /*04fc*/ 	.word	0x00000009
        /*0500*/ 	.word	0x00000000
        /*0504*/ 	.short	0x010a
        /*0506*/ 	.byte	0x3f
	.zero		1


	//   ....[69]....
        /*0508*/ 	.word	0x00007de0
        /*050c*/ 	.word	0x00000008
        /*0510*/ 	.word	0x00000000
        /*0514*/ 	.short	0x010a
        /*0516*/ 	.byte	0x3f
	.zero		1


	//   ....[70]....
        /*0518*/ 	.word	0x00007e70
        /*051c*/ 	.word	0x0000000b
        /*0520*/ 	.word	0x00000000
        /*0524*/ 	.short	0x010a
        /*0526*/ 	.byte	0x3f
	.zero		1


	//   ....[71]....
        /*0528*/ 	.word	0x00007f00
        /*052c*/ 	.word	0x00000003
        /*0530*/ 	.word	0x00000000
        /*0534*/ 	.short	0x010a
        /*0536*/ 	.byte	0x3f
	.zero		1


	//   ....[72]....
        /*0538*/ 	.word	0x00007f60
        /*053c*/ 	.word	0x0000005f
        /*0540*/ 	.word	0x00000000
        /*0544*/ 	.short	0x010a
        /*0546*/ 	.byte	0x3f
	.zero		1


	//   ....[73]....
        /*0548*/ 	.word	0x00007fb0
        /*054c*/ 	.word	0x00000003
        /*0550*/ 	.word	0x00000000
        /*0554*/ 	.short	0x010a
        /*0556*/ 	.byte	0x3f
	.zero		1


	//   ....[74]....
        /*0558*/ 	.word	0x00008010
        /*055c*/ 	.word	0x00000004
        /*0560*/ 	.word	0x00000000
        /*0564*/ 	.short	0x010a
        /*0566*/ 	.byte	0x3f
	.zero		1


	//   ....[75]....
        /*0568*/ 	.word	0x00008060
        /*056c*/ 	.word	0x0000005f
        /*0570*/ 	.word	0x00000010
        /*0574*/ 	.short	0x010a
        /*0576*/ 	.byte	0x3f
	.zero		1


	//   ....[76]....
        /*0578*/ 	.word	0x00008130
        /*057c*/ 	.word	0x0000000a
        /*0580*/ 	.word	0x00000090
        /*0584*/ 	.short	0x010a
        /*0586*/ 	.byte	0x3f
	.zero		1


	//   ....[77]....
        /*0588*/ 	.word	0x00008200
        /*058c*/ 	.word	0x00000009
        /*0590*/ 	.word	0x00000000
        /*0594*/ 	.short	0x010a
        /*0596*/ 	.byte	0x3f
	.zero		1


	//   ....[78]....
        /*0598*/ 	.word	0x00008250
        /*059c*/ 	.word	0x00000008
        /*05a0*/ 	.word	0x00000000
        /*05a4*/ 	.short	0x010a
        /*05a6*/ 	.byte	0x3f
	.zero		1


	//   ....[79]....
        /*05a8*/ 	.word	0x000082a0
        /*05ac*/ 	.word	0x00000009
        /*05b0*/ 	.word	0x00000000
        /*05b4*/ 	.short	0x010a
        /*05b6*/ 	.byte	0x3f
	.zero		1


	//   ....[80]....
        /*05b8*/ 	.word	0x000082f0
        /*05bc*/ 	.word	0x00000008
        /*05c0*/ 	.word	0x00000000
        /*05c4*/ 	.short	0x010a
        /*05c6*/ 	.byte	0x3f
	.zero		1


	//   ....[81]....
        /*05c8*/ 	.word	0x00008340
        /*05cc*/ 	.word	0x00000009
        /*05d0*/ 	.word	0x00000000
        /*05d4*/ 	.short	0x010a
        /*05d6*/ 	.byte	0x3f
	.zero		1


	//   ....[82]....
        /*05d8*/ 	.word	0x00008390
        /*05dc*/ 	.word	0x00000008
        /*05e0*/ 	.word	0x00000000
        /*05e4*/ 	.short	0x010a
        /*05e6*/ 	.byte	0x3f
	.zero		1


	//   ....[83]....
        /*05e8*/ 	.word	0x000083e0
        /*05ec*/ 	.word	0x00000009
        /*05f0*/ 	.word	0x00000000
        /*05f4*/ 	.short	0x010a
        /*05f6*/ 	.byte	0x3f
	.zero		1


	//   ....[84]....
        /*05f8*/ 	.word	0x00008430
        /*05fc*/ 	.word	0x00000008
        /*0600*/ 	.word	0x00000000
        /*0604*/ 	.short	0x010a
        /*0606*/ 	.byte	0x3f
	.zero		1


	//   ....[85]....
        /*0608*/ 	.word	0x00008480
        /*060c*/ 	.word	0x00000009
        /*0610*/ 	.word	0x00000000
        /*0614*/ 	.short	0x010a
        /*0616*/ 	.byte	0x3f
	.zero		1


	//   ....[86]....
        /*0618*/ 	.word	0x000084d0
        /*061c*/ 	.word	0x00000008
        /*0620*/ 	.word	0x00000000
        /*0624*/ 	.short	0x010a
        /*0626*/ 	.byte	0x3f
	.zero		1


	//   ....[87]....
        /*0628*/ 	.word	0x00008520
        /*062c*/ 	.word	0x00000009
        /*0630*/ 	.word	0x00000000
        /*0634*/ 	.short	0x010a
        /*0636*/ 	.byte	0x3f
	.zero		1


	//   ....[88]....
        /*0638*/ 	.word	0x00008570
        /*063c*/ 	.word	0x00000008
        /*0640*/ 	.word	0x00000000
        /*0644*/ 	.short	0x010a
        /*0646*/ 	.byte	0x3f
	.zero		1


	//   ....[89]....
        /*0648*/ 	.word	0x000085c0
        /*064c*/ 	.word	0x00000009
        /*0650*/ 	.word	0x00000000
        /*0654*/ 	.short	0x010a
        /*0656*/ 	.byte	0x3f
	.zero		1


	//   ....[90]....
        /*0658*/ 	.word	0x00008610
        /*065c*/ 	.word	0x00000008
        /*0660*/ 	.word	0x00000000
        /*0664*/ 	.short	0x010a
        /*0666*/ 	.byte	0x3f
	.zero		1


	//   ....[91]....
        /*0668*/ 	.word	0x00008660
        /*066c*/ 	.word	0x00000009
        /*0670*/ 	.word	0x00000000
        /*0674*/ 	.short	0x010a
        /*0676*/ 	.byte	0x3f
	.zero		1


	//   ....[92]....
        /*0678*/ 	.word	0x000086b0
        /*067c*/ 	.word	0x00000008
        /*0680*/ 	.word	0x00000000
        /*0684*/ 	.short	0x010a
        /*0686*/ 	.byte	0x3f
	.zero		1


	//   ....[93]....
        /*0688*/ 	.word	0x00008700
        /*068c*/ 	.word	0x0000000b
        /*0690*/ 	.word	0x00000000
        /*0694*/ 	.short	0x010a
        /*0696*/ 	.byte	0x3f
	.zero		1


	//----- nvinfo : EIATTR_NUM_MBARRIERS
	.align		4
.L_37:
        /*0698*/ 	.byte	0x03, 0x38
        /*069a*/ 	.short	0x002a


	//----- nvinfo : EIATTR_EXIT_INSTR_OFFSETS
	.align		4
        /*069c*/ 	.byte	0x04, 0x1c
        /*069e*/ 	.short	(.L_39 - .L_38)


	//   ....[0]....
.L_38:
        /*06a0*/ 	.word	0x00001370


	//   ....[1]....
        /*06a4*/ 	.word	0x000013d0


	//   ....[2]....
        /*06a8*/ 	.word	0x00006790


	//   ....[3]....
        /*06ac*/ 	.word	0x000067c0


	//   ....[4]....
        /*06b0*/ 	.word	0x00007f50


	//----- nvinfo : EIATTR_MAX_THREADS
	.align		4
.L_39:
        /*06b4*/ 	.byte	0x04, 0x05
        /*06b6*/ 	.short	(.L_41 - .L_40)
.L_40:
        /*06b8*/ 	.word	0x00000180
        /*06bc*/ 	.word	0x00000001
        /*06c0*/ 	.word	0x00000001


	//----- nvinfo : EIATTR_CRS_STACK_SIZE
	.align		4
.L_41:
        /*06c4*/ 	.byte	0x04, 0x1e
        /*06c6*/ 	.short	(.L_43 - .L_42)
.L_42:
        /*06c8*/ 	.word	0x00000000


	//----- nvinfo : EIATTR_CBANK_PARAM_SIZE
	.align		4
.L_43:
        /*06cc*/ 	.byte	0x03, 0x19
        /*06ce*/ 	.short	0x0470


	//----- nvinfo : EIATTR_PARAM_CBANK
	.align		4
        /*06d0*/ 	.byte	0x04, 0x0a
        /*06d2*/ 	.short	(.L_45 - .L_44)
	.align		4
.L_44:
        /*06d4*/ 	.word	index@(.nv.constant0._ZN7cutlass13device_kernelINS_4gemm6kernel13GemmUniversalIN4cute5tupleIJiiiiEEENS1_10collective13CollectiveMmaINS1_34MainloopSm90TmaGmmaWarpSpecializedILi18ENS5_IJNS4_1CILi1EEESB_SB_EEENS1_32KernelTmaWarpSpecializedPingpongEEENS5_IJNSA_ILi64EEENSA_ILi128EEENSA_ILi32EEEEEENS_6half_tENS5_IJlSB_lEEESJ_SK_NS4_8TiledMMAINS4_8MMA_AtomIJNS4_4SM904GMMA26MMA_64x128x16_F32F16F16_SSILNSO_5MajorE0ELSQ_0ELNSO_7ScaleInE1ELSR_1EEEEEENS4_6LayoutISC_NS5_IJNSA_ILi0EEESV_SV_EEEEENS5_IJNS4_10UnderscoreESY_SY_EEEEENS4_13SM90_TMA_LOADENS4_14ComposedLayoutINS4_7SwizzleILi2ELi4ELi3EEENS4_18smem_ptr_flag_bitsILi16EEENSU_INS5_IJNSA_ILi8EEESH_EEENS5_IJSH_SB_EEEEEEEvNS4_8identityES11_S1B_vS1C_EENS_8epilogue10collective6detail29Sm90TmaWarpSpecializedAdapterINS1F_15DefaultEpilogueISJ_SK_SK_NS1E_6thread17LinearCombinationISJ_Li1EffLNS1J_9ScaleType4KindE0ELNS_15FloatRoundStyleE2ESJ_EENS1_15EpilogueDefaultEEEEEvvEEEEvNT_6ParamsE)
        /*06d8*/ 	.short	0x0210
        /*06da*/ 	.short	0x0470


	//----- nvinfo : EIATTR_SW_WAR
	.align		4
.L_45:
        /*06dc*/ 	.byte	0x04, 0x36
        /*06de*/ 	.short	(.L_47 - .L_46)
.L_46:
        /*06e0*/ 	.word	0x00000008
.L_47:


//--------------------- .nv.callgraph             --------------------------
	.section	.nv.callgraph,"",@"SHT_CUDA_CALLGRAPH"
	.align	4
	.sectionentsize	8
	.align		4
        /*0000*/ 	.word	0x00000000
	.align		4
        /*0004*/ 	.word	0xffffffff
	.align		4
        /*0008*/ 	.word	index@(_ZN7cutlass13device_kernelINS_4gemm6kernel13GemmUniversalIN4cute5tupleIJiiiiEEENS1_10collective13CollectiveMmaINS1_34MainloopSm90TmaGmmaWarpSpecializedILi18ENS5_IJNS4_1CILi1EEESB_SB_EEENS1_32KernelTmaWarpSpecializedPingpongEEENS5_IJNSA_ILi64EEENSA_ILi128EEENSA_ILi32EEEEEENS_6half_tENS5_IJlSB_lEEESJ_SK_NS4_8TiledMMAINS4_8MMA_AtomIJNS4_4SM904GMMA26MMA_64x128x16_F32F16F16_SSILNSO_5MajorE0ELSQ_0ELNSO_7ScaleInE1ELSR_1EEEEEENS4_6LayoutISC_NS5_IJNSA_ILi0EEESV_SV_EEEEENS5_IJNS4_10UnderscoreESY_SY_EEEEENS4_13SM90_TMA_LOADENS4_14ComposedLayoutINS4_7SwizzleILi2ELi4ELi3EEENS4_18smem_ptr_flag_bitsILi16EEENSU_INS5_IJNSA_ILi8EEESH_EEENS5_IJSH_SB_EEEEEEEvNS4_8identityES11_S1B_vS1C_EENS_8epilogue10collective6detail29Sm90TmaWarpSpecializedAdapterINS1F_15DefaultEpilogueISJ_SK_SK_NS1E_6thread17LinearCombinationISJ_Li1EffLNS1J_9ScaleType4KindE0ELNS_15FloatRoundStyleE2ESJ_EENS1_15EpilogueDefaultEEEEEvvEEEEvNT_6ParamsE)
	.align		4
        /*000c*/ 	.word	index@(__assertfail)
	.align		4
        /*0010*/ 	.word	0x00000000
	.align		4
        /*0014*/ 	.word	0xfffffffe
	.align		4
        /*0018*/ 	.word	0x00000000
	.align		4
        /*001c*/ 	.word	0xfffffffd
	.align		4
        /*0020*/ 	.word	0x00000000
	.align		4
        /*0024*/ 	.word	0xfffffffc


//--------------------- .nv.constant4             --------------------------
	.section	.nv.constant4,"a",@progbits
	.align	8
	.align		8
.nv.constant4:
        /*0000*/ 	.dword	__assertfail
	.align		8
        /*0008*/ 	.dword	__unnamed_1
	.align		8
        /*0010*/ 	.dword	_ZN39_INTERNAL_3700f2f6_4_k_cu_196975ed_26414cuda3std3__45__cpo5beginE
	.align		8
        /*0018*/ 	.dword	_ZN39_INTERNAL_3700f2f6_4_k_cu_196975ed_26414cuda3std3__45__cpo3endE
	.align		8
        /*0020*/ 	.dword	_ZN39_INTERNAL_3700f2f6_4_k_cu_196975ed_26414cuda3std3__45__cpo6cbeginE
	.align		8
        /*0028*/ 	.dword	_ZN39_INTERNAL_3700f2f6_4_k_cu_196975ed_26414cuda3std3__45__cpo4cendE
	.align		8
        /*0030*/ 	.dword	_ZN39_INTERNAL_3700f2f6_4_k_cu_196975ed_26414cuda3std3__441_GLOBAL__N__3700f2f6_4_k_cu_196975ed_26416ignoreE
	.align		8
        /*0038*/ 	.dword	_ZN39_INTERNAL_3700f2f6_4_k_cu_196975ed_26414cuda3std3__419piecewise_constructE
	.align		8
        /*0040*/ 	.dword	_ZN39_INTERNAL_3700f2f6_4_k_cu_196975ed_26414cuda3std3__48in_placeE
	.align		8
        /*0048*/ 	.dword	_ZN39_INTERNAL_3700f2f6_4_k_cu_196975ed_26414cuda3std6ranges3__45__cpo4swapE
	.align		8
        /*0050*/ 	.dword	_ZN39_INTERNAL_3700f2f6_4_k_cu_196975ed_26414cuda3std6ranges3__45__cpo9iter_moveE
	.align		8
        /*0058*/ 	.dword	_ZN39_INTERNAL_3700f2f6_4_k_cu_196975ed_26414cute7productE
	.align		8
        /*0060*/ 	.dword	_ZN39_INTERNAL_3700f2f6_4_k_cu_196975ed_26414cute1_E
	.align		8
        /*0068*/ 	.dword	$str$22
	.align		8
        /*0070*/ 	.dword	$str$23


//--------------------- .text._ZN7cutlass13device_kernelINS_4gemm6kernel13GemmUniversalIN4cute5tupleIJiiiiEEENS1_10collective13CollectiveMmaINS1_34MainloopSm90TmaGmmaWarpSpecializedILi18ENS5_IJNS4_1CILi1EEESB_SB_EEENS1_32KernelTmaWarpSpecializedPingpongEEENS5_IJNSA_ILi64EEENSA_ILi128EEENSA_ILi32EEEEEENS_6half_tENS5_IJlSB_lEEESJ_SK_NS4_8TiledMMAINS4_8MMA_AtomIJNS4_4SM904GMMA26MMA_64x128x16_F32F16F16_SSILNSO_5MajorE0ELSQ_0ELNSO_7ScaleInE1ELSR_1EEEEEENS4_6LayoutISC_NS5_IJNSA_ILi0EEESV_SV_EEEEENS5_IJNS4_10UnderscoreESY_SY_EEEEENS4_13SM90_TMA_LOADENS4_14ComposedLayoutINS4_7SwizzleILi2ELi4ELi3EEENS4_18smem_ptr_flag_bitsILi16EEENSU_INS5_IJNSA_ILi8EEESH_EEENS5_IJSH_SB_EEEEEEEvNS4_8identityES11_S1B_vS1C_EENS_8epilogue10collective6detail29Sm90TmaWarpSpecializedAdapterINS1F_15DefaultEpilogueISJ_SK_SK_NS1E_6thread17LinearCombinationISJ_Li1EffLNS1J_9ScaleType4KindE0ELNS_15FloatRoundStyleE2ESJ_EENS1_15EpilogueDefaultEEEEEvvEEEEvNT_6ParamsE --------------------------
	.section	.text._ZN7cutlass13device_kernelINS_4gemm6kernel13GemmUniversalIN4cute5tupleIJiiiiEEENS1_10collective13CollectiveMmaINS1_34MainloopSm90TmaGmmaWarpSpecializedILi18ENS5_IJNS4_1CILi1EEESB_SB_EEENS1_32KernelTmaWarpSpecializedPingpongEEENS5_IJNSA_ILi64EEENSA_ILi128EEENSA_ILi32EEEEEENS_6half_tENS5_IJlSB_lEEESJ_SK_NS4_8TiledMMAINS4_8MMA_AtomIJNS4_4SM904GMMA26MMA_64x128x16_F32F16F16_SSILNSO_5MajorE0ELSQ_0ELNSO_7ScaleInE1ELSR_1EEEEEENS4_6LayoutISC_NS5_IJNSA_ILi0EEESV_SV_EEEEENS5_IJNS4_10UnderscoreESY_SY_EEEEENS4_13SM90_TMA_LOADENS4_14ComposedLayoutINS4_7SwizzleILi2ELi4ELi3EEENS4_18smem_ptr_flag_bitsILi16EEENSU_INS5_IJNSA_ILi8EEESH_EEENS5_IJSH_SB_EEEEEEEvNS4_8identityES11_S1B_vS1C_EENS_8epilogue10collective6detail29Sm90TmaWarpSpecializedAdapterINS1F_15DefaultEpilogueISJ_SK_SK_NS1E_6thread17LinearCombinationISJ_Li1EffLNS1J_9ScaleType4KindE0ELNS_15FloatRoundStyleE2ESJ_EENS1_15EpilogueDefaultEEEEEvvEEEEvNT_6ParamsE,"ax",@progbits
	.align	128
.text._ZN7cutlass13device_kernelINS_4gemm6kernel13GemmUniversalIN4cute5tupleIJiiiiEEENS1_10collective13CollectiveMmaINS1_34MainloopSm90TmaGmmaWarpSpecializedILi18ENS5_IJNS4_1CILi1EEESB_SB_EEENS1_32KernelTmaWarpSpecializedPingpongEEENS5_IJNSA_ILi64EEENSA_ILi128EEENSA_ILi32EEEEEENS_6half_tENS5_IJlSB_lEEESJ_SK_NS4_8TiledMMAINS4_8MMA_AtomIJNS4_4SM904GMMA26MMA_64x128x16_F32F16F16_SSILNSO_5MajorE0ELSQ_0ELNSO_7ScaleInE1ELSR_1EEEEEENS4_6LayoutISC_NS5_IJNSA_ILi0EEESV_SV_EEEEENS5_IJNS4_10UnderscoreESY_SY_EEEEENS4_13SM90_TMA_LOADENS4_14ComposedLayoutINS4_7SwizzleILi2ELi4ELi3EEENS4_18smem_ptr_flag_bitsILi16EEENSU_INS5_IJNSA_ILi8EEESH_EEENS5_IJSH_SB_EEEEEEEvNS4_8identityES11_S1B_vS1C_EENS_8epilogue10collective6detail29Sm90TmaWarpSpecializedAdapterINS1F_15DefaultEpilogueISJ_SK_SK_NS1E_6thread17LinearCombinationISJ_Li1EffLNS1J_9ScaleType4KindE0ELNS_15FloatRoundStyleE2ESJ_EENS1_15EpilogueDefaultEEEEEvvEEEEvNT_6ParamsE:
        .type           _ZN7cutlass13device_kernelINS_4gemm6kernel13GemmUniversalIN4cute5tupleIJiiiiEEENS1_10collective13CollectiveMmaINS1_34MainloopSm90TmaGmmaWarpSpecializedILi18ENS5_IJNS4_1CILi1EEESB_SB_EEENS1_32KernelTmaWarpSpecializedPingpongEEENS5_IJNSA_ILi64EEENSA_ILi128EEENSA_ILi32EEEEEENS_6half_tENS5_IJlSB_lEEESJ_SK_NS4_8TiledMMAINS4_8MMA_AtomIJNS4_4SM904GMMA26MMA_64x128x16_F32F16F16_SSILNSO_5MajorE0ELSQ_0ELNSO_7ScaleInE1ELSR_1EEEEEENS4_6LayoutISC_NS5_IJNSA_ILi0EEESV_SV_EEEEENS5_IJNS4_10UnderscoreESY_SY_EEEEENS4_13SM90_TMA_LOADENS4_14ComposedLayoutINS4_7SwizzleILi2ELi4ELi3EEENS4_18smem_ptr_flag_bitsILi16EEENSU_INS5_IJNSA_ILi8EEESH_EEENS5_IJSH_SB_EEEEEEEvNS4_8identityES11_S1B_vS1C_EENS_8epilogue10collective6detail29Sm90TmaWarpSpecializedAdapterINS1F_15DefaultEpilogueISJ_SK_SK_NS1E_6thread17LinearCombinationISJ_Li1EffLNS1J_9ScaleType4KindE0ELNS_15FloatRoundStyleE2ESJ_EENS1_15EpilogueDefaultEEEEEvvEEEEvNT_6ParamsE,@function
        .size           _ZN7cutlass13device_kernelINS_4gemm6kernel13GemmUniversalIN4cute5tupleIJiiiiEEENS1_10collective13CollectiveMmaINS1_34MainloopSm90TmaGmmaWarpSpecializedILi18ENS5_IJNS4_1CILi1EEESB_SB_EEENS1_32KernelTmaWarpSpecializedPingpongEEENS5_IJNSA_ILi64EEENSA_ILi128EEENSA_ILi32EEEEEENS_6half_tENS5_IJlSB_lEEESJ_SK_NS4_8TiledMMAINS4_8MMA_AtomIJNS4_4SM904GMMA26MMA_64x128x16_F32F16F16_SSILNSO_5MajorE0ELSQ_0ELNSO_7ScaleInE1ELSR_1EEEEEENS4_6LayoutISC_NS5_IJNSA_ILi0EEESV_SV_EEEEENS5_IJNS4_10UnderscoreESY_SY_EEEEENS4_13SM90_TMA_LOADENS4_14ComposedLayoutINS4_7SwizzleILi2ELi4ELi3EEENS4_18smem_ptr_flag_bitsILi16EEENSU_INS5_IJNSA_ILi8EEESH_EEENS5_IJSH_SB_EEEEEEEvNS4_8identityES11_S1B_vS1C_EENS_8epilogue10collective6detail29Sm90TmaWarpSpecializedAdapterINS1F_15DefaultEpilogueISJ_SK_SK_NS1E_6thread17LinearCombinationISJ_Li1EffLNS1J_9ScaleType4KindE0ELNS_15FloatRoundStyleE2ESJ_EENS1_15EpilogueDefaultEEEEEvvEEEEvNT_6ParamsE,(.L_x_226 - _ZN7cutlass13device_kernelINS_4gemm6kernel13GemmUniversalIN4cute5tupleIJiiiiEEENS1_10collective13CollectiveMmaINS1_34MainloopSm90TmaGmmaWarpSpecializedILi18ENS5_IJNS4_1CILi1EEESB_SB_EEENS1_32KernelTmaWarpSpecializedPingpongEEENS5_IJNSA_ILi64EEENSA_ILi128EEENSA_ILi32EEEEEENS_6half_tENS5_IJlSB_lEEESJ_SK_NS4_8TiledMMAINS4_8MMA_AtomIJNS4_4SM904GMMA26MMA_64x128x16_F32F16F16_SSILNSO_5MajorE0ELSQ_0ELNSO_7ScaleInE1ELSR_1EEEEEENS4_6LayoutISC_NS5_IJNSA_ILi0EEESV_SV_EEEEENS5_IJNS4_10UnderscoreESY_SY_EEEEENS4_13SM90_TMA_LOADENS4_14ComposedLayoutINS4_7SwizzleILi2ELi4ELi3EEENS4_18smem_ptr_flag_bitsILi16EEENSU_INS5_IJNSA_ILi8EEESH_EEENS5_IJSH_SB_EEEEEEEvNS4_8identityES11_S1B_vS1C_EENS_8epilogue10collective6detail29Sm90TmaWarpSpecializedAdapterINS1F_15DefaultEpilogueISJ_SK_SK_NS1E_6thread17LinearCombinationISJ_Li1EffLNS1J_9ScaleType4KindE0ELNS_15FloatRoundStyleE2ESJ_EENS1_15EpilogueDefaultEEEEEvvEEEEvNT_6ParamsE)
        .other          _ZN7cutlass13device_kernelINS_4gemm6kernel13GemmUniversalIN4cute5tupleIJiiiiEEENS1_10collective13CollectiveMmaINS1_34MainloopSm90TmaGmmaWarpSpecializedILi18ENS5_IJNS4_1CILi1EEESB_SB_EEENS1_32KernelTmaWarpSpecializedPingpongEEENS5_IJNSA_ILi64EEENSA_ILi128EEENSA_ILi32EEEEEENS_6half_tENS5_IJlSB_lEEESJ_SK_NS4_8TiledMMAINS4_8MMA_AtomIJNS4_4SM904GMMA26MMA_64x128x16_F32F16F16_SSILNSO_5MajorE0ELSQ_0ELNSO_7ScaleInE1ELSR_1EEEEEENS4_6LayoutISC_NS5_IJNSA_ILi0EEESV_SV_EEEEENS5_IJNS4_10UnderscoreESY_SY_EEEEENS4_13SM90_TMA_LOADENS4_14ComposedLayoutINS4_7SwizzleILi2ELi4ELi3EEENS4_18smem_ptr_flag_bitsILi16EEENSU_INS5_IJNSA_ILi8EEESH_EEENS5_IJSH_SB_EEEEEEEvNS4_8identityES11_S1B_vS1C_EENS_8epilogue10collective6detail29Sm90TmaWarpSpecializedAdapterINS1F_15DefaultEpilogueISJ_SK_SK_NS1E_6thread17LinearCombinationISJ_Li1EffLNS1J_9ScaleType4KindE0ELNS_15FloatRoundStyleE2ESJ_EENS1_15EpilogueDefaultEEEEEvvEEEEvNT_6ParamsE,@"STO_CUDA_ENTRY STV_DEFAULT"
_ZN7cutlass13device_kernelINS_4gemm6kernel13GemmUniversalIN4cute5tupleIJiiiiEEENS1_10collective13CollectiveMmaINS1_34MainloopSm90TmaGmmaWarpSpecializedILi18ENS5_IJNS4_1CILi1EEESB_SB_EEENS1_32KernelTmaWarpSpecializedPingpongEEENS5_IJNSA_ILi64EEENSA_ILi128EEENSA_ILi32EEEEEENS_6half_tENS5_IJlSB_lEEESJ_SK_NS4_8TiledMMAINS4_8MMA_AtomIJNS4_4SM904GMMA26MMA_64x128x16_F32F16F16_SSILNSO_5MajorE0ELSQ_0ELNSO_7ScaleInE1ELSR_1EEEEEENS4_6LayoutISC_NS5_IJNSA_ILi0EEESV_SV_EEEEENS5_IJNS4_10UnderscoreESY_SY_EEEEENS4_13SM90_TMA_LOADENS4_14ComposedLayoutINS4_7SwizzleILi2ELi4ELi3EEENS4_18smem_ptr_flag_bitsILi16EEENSU_INS5_IJNSA_ILi8EEESH_EEENS5_IJSH_SB_EEEEEEEvNS4_8identityES11_S1B_vS1C_EENS_8epilogue10collective6detail29Sm90TmaWarpSpecializedAdapterINS1F_15DefaultEpilogueISJ_SK_SK_NS1E_6thread17LinearCombinationISJ_Li1EffLNS1J_9ScaleType4KindE0ELNS_15FloatRoundStyleE2ESJ_EENS1_15EpilogueDefaultEEEEEvvEEEEvNT_6ParamsE:
[----:B------:R-:W0:Y:S02]  /*0000*/  LDC R1, c[0x0][0x28] ;  /* 0x00000a00ff017b82 */ /* 0x000e240000000800 */
[----:B0-----:R-:W-:Y:S01]  /*0010*/  VIADD R1, R1, 0xfffffff8 ;  /* 0xfffffff801017836 */ /* 0x001fe20000000000 */
[----:B------:R-:W0:Y:S01]  /*0020*/  S2R R4, SR_TID.X ;  /* 0x0000000000047919 */ /* 0x000e220000002100 */
[----:B------:R-:W-:Y:S01]  /*0030*/  ELECT P0, URZ, PT ;  /* 0x00000000003f782f */ /* 0x000fe20003800000 */
[----:B------:R-:W-:Y:S01]  /*0040*/  BSSY B0, `(.L_x_0) ;  /* 0x000000f000007945 */ /* 0x000fe20003800000 */
[--C-:B0-----:R-:W-:Y:S02]  /*0050*/  SHF.R.U32.HI R0, RZ, 0x5, R4.reuse ;  /* 0x00000005ff007819 */ /* 0x101fe40000011604 */
[----:B------:R-:W-:-:S03]  /*0060*/  SHF.R.U32.HI R5, RZ, 0x7, R4 ;  /* 0x00000007ff057819 */ /* 0x000fc60000011604 */
[----:B------:R-:W0:Y:S04]  /*0070*/  SHFL.IDX PT, R2, R0, RZ, 0x1f ;  /* 0x00001fff00027589 */ /* 0x000e2800000e0000 */
[----:B------:R1:W2:Y:S01]  /*0080*/  SHFL.IDX PT, R8, R5, RZ, 0x1f ;  /* 0x00001fff05087589 */ /* 0x0002a200000e0000 */
[----:B0-----:R-:W-:-:S13]  /*0090*/  ISETP.NE.OR P0, PT, R2, RZ, !P0 ;  /* 0x000000ff0200720c */ /* 0x001fda0004705670 */
[----:B-12---:R-:W-:Y:S05]  /*00a0*/  @P0 BRA `(.L_x_1) ;  /* 0x0000000000200947 */ /* 0x006fea0003800000 */
[----:B------:R-:W-:Y:S02]  /*00b0*/  ULDC.64 UR4, c[0x0][0x198] ;  /* 0x0000660000047ab9 */ /* 0x000fe40000000a00 */
[----:B------:R-:W-:Y:S02]  /*00c0*/  UIADD3 UR6, UP0, UR4, 0xf0, URZ ;  /* 0x000000f004067890 */ /* 0x000fe4000ff1e03f */
[----:B------:R-:W-:Y:S02]  /*00d0*/  UIADD3 UR4, UP1, UR4, 0x1f0, URZ ;  /* 0x000001f004047890 */ /* 0x000fe4000ff3e03f */
[----:B------:R-:W-:Y:S02]  /*00e0*/  UIADD3.X UR7, URZ, UR5, URZ, UP0, !UPT ;  /* 0x000000053f077290 */ /* 0x000fe400087fe43f */
[----:B------:R-:W-:-:S07]  /*00f0*/  UIADD3.X UR5, URZ, UR5, URZ, UP1, !UPT ;  /* 0x000000053f057290 */ /* 0x000fce0008ffe43f */
[----:B------:R0:W-:Y:S02]  /*0100*/  UTMACCTL.PF [UR6] ;  /* 0x00000000060079b9 */ /* 0x0001e40008040000 */
[----:B------:R0:W-:Y:S02]  /*0110*/  UTMACCTL.PF [UR4] ;  /* 0x00000000040079b9 */ /* 0x0001e40008040000 */
[----:B0-----:R-:W-:Y:S01]  /*0120*/  NOP ;  /* 0x0000000000007918 */ /* 0x001fe20000000000 */
.L_x_1:
[----:B------:R-:W-:Y:S05]  /*0130*/  BSYNC B0 ;  /* 0x0000000000007941 */ /* 0x000fea0003800000 */
.L_x_0:
[----:B------:R-:W0:Y:S02]  /*0140*/  SHFL.IDX PT, R3, R0, RZ, 0x1f ;  /* 0x00001fff00037589 */ /* 0x000e2400000e0000 */
[----:B0-----:R-:W-:-:S13]  /*0150*/  ISETP.NE.AND P0, PT, R3, RZ, PT ;  /* 0x000000ff0300720c */ /* 0x001fda0003f05270 */
[----:B------:R-:W-:Y:S05]  /*0160*/  @P0 BRA `(.L_x_2) ;  /* 0x0000000000d40947 */ /* 0x000fea0003800000 */
[----:B------:R-:W-:Y:S01]  /*0170*/  ELECT P0, URZ, PT ;  /* 0x00000000003f782f */ /* 0x000fe20003800000 */
[----:B------:R-:W-:-:S12]  /*0180*/  BSSY B0, `(.L_x_2) ;  /* 0x0000033000007945 */ /* 0x000fd80003800000 */
[----:B------:R-:W-:Y:S05]  /*0190*/  @!P0 BRA `(.L_x_3) ;  /* 0x0000000000c48947 */ /* 0x000fea0003800000 */
[----:B------:R-:W0:Y:S01]  /*01a0*/  S2UR UR8, SR_CgaCtaId ;  /* 0x00000000000879c3 */ /* 0x000e220000008800 */
[----:B------:R-:W-:Y:S01]  /*01b0*/  UMOV UR4, 0x400 ;  /* 0x0000040000047882 */ /* 0x000fe20000000000 */
[----:B------:R-:W-:Y:S01]  /*01c0*/  UMOV UR5, 0x1 ;  /* 0x0000000100057882 */ /* 0x000fe20000000000 */
[----:B------:R-:W-:Y:S02]  /*01d0*/  UMOV UR6, 0x80 ;  /* 0x0000008000067882 */ /* 0x000fe40000000000 */
[----:B------:R-:W-:-:S04]  /*01e0*/  UIADD3 UR6, -UR6, 0x100000, URZ ;  /* 0x0010000006067890 */ /* 0x000fc8000fffe13f */
[----:B------:R-:W-:Y:S02]  /*01f0*/  USHF.L.U32 UR7, UR6, 0xb, URZ ;  /* 0x0000000b06077899 */ /* 0x000fe4000800063f */
[----:B------:R-:W-:Y:S02]  /*0200*/  USHF.L.U32 UR6, UR6, 0x1, URZ ;  /* 0x0000000106067899 */ /* 0x000fe4000800063f */
[----:B0-----:R-:W-:Y:S02]  /*0210*/  ULEA UR8, UR8, UR4, 0x18 ;  /* 0x0000000408087291 */ /* 0x001fe4000f8ec03f */
[----:B------:R-:W-:-:S04]  /*0220*/  UIADD3 UR4, -UR5, 0x100000, URZ ;  /* 0x0010000005047890 */ /* 0x000fc8000fffe13f */
[----:B------:R-:W-:Y:S02]  /*0230*/  USHF.L.U32 UR5, UR4, 0xb, URZ ;  /* 0x0000000b04057899 */ /* 0x000fe4000800063f */
[----:B------:R-:W-:Y:S01]  /*0240*/  USHF.L.U32 UR4, UR4, 0x1, URZ ;  /* 0x0000000104047899 */ /* 0x000fe2000800063f */
[----:B------:R-:W0:Y:S11]  /*0250*/  FENCE.VIEW.ASYNC.S ;  /* 0x00000000000073c6 */ /* 0x000e360000000000 */
[----:B0-----:R0:W1:Y:S01]  /*0260*/  SYNCS.EXCH.64 URZ, [UR8], UR4 ;  /* 0x00000004083f75b2 */ /* 0x0010620008000100 */
[----:B------:R0:W2:Y:S01]  /*0270*/  SYNCS.EXCH.64 URZ, [UR8+0x90], UR6 ;  /* 0x00009006083f75b2 */ /* 0x0000a20008000100 */
[----:B------:R0:W3:Y:S01]  /*0280*/  SYNCS.EXCH.64 URZ, [UR8+0x8], UR4 ;  /* 0x00000804083f75b2 */ /* 0x0000e20008000100 */
[----:B------:R0:W4:Y:S01]  /*0290*/  SYNCS.EXCH.64 URZ, [UR8+0x98], UR6 ;  /* 0x00009806083f75b2 */ /* 0x0001220008000100 */
[----:B------:R0:W0:Y:S01]  /*02a0*/  SYNCS.EXCH.64 URZ, [UR8+0x10], UR4 ;  /* 0x00001004083f75b2 */ /* 0x0000220008000100 */
        /* <DEDUP_REMOVED lines=31> */
[----:B-1234-:R-:W-:Y:S01]  /*04a0*/  NOP ;  /* 0x0000000000007918 */ /* 0x01efe20000000000 */
.L_x_3:
[----:B0-----:R-:W-:Y:S05]  /*04b0*/  BSYNC B0 ;  /* 0x0000000000007941 */ /* 0x001fea0003800000 */
.L_x_2:
[----:B------:R-:W0:Y:S01]  /*04c0*/  SHFL.IDX PT, R6, R0, RZ, 0x1f ;  /* 0x00001fff00067589 */ /* 0x000e2200000e0000 */
[----:B------:R-:W-:Y:S01]  /*04d0*/  ELECT P0, URZ, PT ;  /* 0x00000000003f782f */ /* 0x000fe20003800000 */
[----:B------:R-:W-:Y:S01]  /*04e0*/  NOP ;  /* 0x0000000000007918 */ /* 0x000fe20000000000 */
[----:B------:R-:W-:Y:S01]  /*04f0*/  ELECT P1, URZ, PT ;  /* 0x00000000003f782f */ /* 0x000fe20003820000 */
[----:B------:R-:W1:Y:S01]  /*0500*/  SHFL.IDX PT, R3, R0, RZ, 0x1f ;  /* 0x00001fff00037589 */ /* 0x000e6200000e0000 */
[----:B------:R-:W-:Y:S01]  /*0510*/  UMOV UR4, 0x20 ;  /* 0x0000002000047882 */ /* 0x000fe20000000000 */
[----:B------:R-:W-:Y:S01]  /*0520*/  UMOV UR11, 0x80 ;  /* 0x00000080000b7882 */ /* 0x000fe20000000000 */
[----:B------:R-:W-:Y:S01]  /*0530*/  NOP ;  /* 0x0000000000007918 */ /* 0x000fe20000000000 */
[C---:B------:R-:W-:Y:S01]  /*0540*/  VIADD R33, R8.reuse, 0xffffffff ;  /* 0xffffffff08217836 */ /* 0x040fe20000000000 */
[----:B------:R-:W2:Y:S01]  /*0550*/  SHFL.IDX PT, R5, R5, RZ, 0x1f ;  /* 0x00001fff05057589 */ /* 0x000ea200000e0000 */
[----:B------:R-:W-:Y:S01]  /*0560*/  ULDC.64 UR36, c[0x0][0x208] ;  /* 0x0000820000247ab9 */ /* 0x000fe20000000a00 */
[----:B------:R-:W-:-:S02]  /*0570*/  ISETP.NE.AND P2, PT, R8, RZ, PT ;  /* 0x000000ff0800720c */ /* 0x000fc40003f45270 */
[----:B------:R-:W-:Y:S02]  /*0580*/  ISETP.GE.U32.AND P3, PT, R33, 0x2, PT ;  /* 0x000000022100780c */ /* 0x000fe40003f66070 */
[----:B0-----:R-:W-:Y:S02]  /*0590*/  ISETP.NE.OR P0, PT, R6, RZ, !P0 ;  /* 0x000000ff0600720c */ /* 0x001fe40004705670 */
[----:B-1----:R-:W-:Y:S02]  /*05a0*/  ISETP.NE.OR P1, PT, R3, RZ, !P1 ;  /* 0x000000ff0300720c */ /* 0x002fe40004f25670 */
[----:B------:R-:W-:-:S04]  /*05b0*/  SHF.R.S32.HI R3, RZ, 0x1f, R2 ;  /* 0x0000001fff037819 */ /* 0x000fc80000011402 */
[----:B------:R-:W-:-:S05]  /*05c0*/  LEA.HI R3, R3, R2, RZ, 0x2 ;  /* 0x0000000203037211 */ /* 0x000fca00078f10ff */
[----:B------:R-:W-:Y:S01]  /*05d0*/  VOTEU.ALL UP0, P0 ;  /* 0x00000000003f7886 */ /* 0x000fe20000000000 */
[----:B------:R-:W-:Y:S01]  /*05e0*/  LOP3.LUT R3, R3, 0xfffffffc, RZ, 0xc0, !PT ;  /* 0xfffffffc03037812 */ /* 0x000fe200078ec0ff */
[----:B------:R-:W-:-:S03]  /*05f0*/  VOTEU.ALL UP1, P1 ;  /* 0x00000000003f7886 */ /* 0x000fc60000820000 */
[----:B------:R-:W0:Y:S01]  /*0600*/  @!UP0 S2UR UR7, SR_CgaCtaId ;  /* 0x00000000000789c3 */ /* 0x000e220000008800 */
[----:B------:R-:W-:Y:S01]  /*0610*/  @!UP0 UMOV UR6, 0x400 ;  /* 0x0000040000068882 */ /* 0x000fe20000000000 */
[----:B------:R-:W-:-:S04]  /*0620*/  @!UP0 UIADD3 UR4, -UR4, 0x100000, URZ ;  /* 0x0010000004048890 */ /* 0x000fc8000fffe13f */
[----:B------:R-:W-:Y:S02]  /*0630*/  @!UP0 USHF.L.U32 UR5, UR4, 0xb, URZ ;  /* 0x0000000b04058899 */ /* 0x000fe4000800063f */
[----:B------:R-:W-:Y:S01]  /*0640*/  @!UP0 USHF.L.U32 UR4, UR4, 0x1, URZ ;  /* 0x0000000104048899 */ /* 0x000fe2000800063f */
[----:B------:R-:W-:Y:S01]  /*0650*/  IMAD.IADD R0, R2, 0x1, -R3 ;  /* 0x0000000102007824 */ /* 0x000fe200078e0a03 */
[----:B------:R-:W-:Y:S01]  /*0660*/  @!UP1 UMOV UR9, 0x400 ;  /* 0x0000040000099882 */ /* 0x000fe20000000000 */
[----:B------:R-:W-:Y:S01]  /*0670*/  VOTEU.ALL UP2, P1 ;  /* 0x00000000003f7886 */ /* 0x000fe20000840000 */
[----:B------:R-:W-:Y:S01]  /*0680*/  VOTEU.ALL UP3, P1 ;  /* 0x00000000003f7886 */ /* 0x000fe20000860000 */
[----:B------:R-:W-:Y:S01]  /*0690*/  VOTEU.ALL UP4, P1 ;  /* 0x00000000003f7886 */ /* 0x000fe20000880000 */
[----:B------:R-:W1:Y:S01]  /*06a0*/  @!UP1 S2UR UR10, SR_CgaCtaId ;  /* 0x00000000000a99c3 */ /* 0x000e620000008800 */
[----:B------:R-:W-:Y:S01]  /*06b0*/  VOTEU.ALL UP5, P1 ;  /* 0x00000000003f7886 */ /* 0x000fe200008a0000 */
[----:B------:R-:W-:-:S04]  /*06c0*/  SHF.R.S32.HI R3, RZ, 0x1f, R4 ;  /* 0x0000001fff037819 */ /* 0x000fc80000011404 */
[----:B------:R-:W-:-:S04]  /*06d0*/  LEA.HI R3, R3, R4, RZ, 0x7 ;  /* 0x0000000403037211 */ /* 0x000fc800078f38ff */
[----:B------:R-:W-:-:S05]  /*06e0*/  LOP3.LUT R3, R3, 0xffffff80, RZ, 0xc0, !PT ;  /* 0xffffff8003037812 */ /* 0x000fca00078ec0ff */
[----:B------:R-:W-:Y:S01]  /*06f0*/  IMAD.IADD R3, R4, 0x1, -R3 ;  /* 0x0000000104037824 */ /* 0x000fe200078e0a03 */
[----:B0-----:R-:W-:Y:S02]  /*0700*/  @!UP0 ULEA UR8, UR7, UR6, 0x18 ;  /* 0x0000000607088291 */ /* 0x001fe4000f8ec03f */
[----:B------:R-:W-:-:S04]  /*0710*/  @!UP1 UIADD3 UR6, -UR11, 0x100000, URZ ;  /* 0x001000000b069890 */ /* 0x000fc8000fffe13f */
[----:B------:R-:W-:Y:S02]  /*0720*/  @!UP1 USHF.L.U32 UR7, UR6, 0xb, URZ ;  /* 0x0000000b06079899 */ /* 0x000fe4000800063f */
[----:B------:R-:W-:Y:S01]  /*0730*/  @!UP1 USHF.L.U32 UR6, UR6, 0x1, URZ ;  /* 0x0000000106069899 */ /* 0x000fe2000800063f */
[----:B------:R-:W-:Y:S01]  /*0740*/  VOTEU.ALL UP0, P0 ;  /* 0x00000000003f7886 */ /* 0x000fe20000000000 */
[----:B-1----:R-:W-:Y:S01]  /*0750*/  @!UP1 ULEA UR9, UR10, UR9, 0x18 ;  /* 0x000000090a099291 */ /* 0x002fe2000f8ec03f */
[----:B------:R-:W-:Y:S02]  /*0760*/  VOTEU.ALL UP1, P0 ;  /* 0x00000000003f7886 */ /* 0x000fe40000020000 */
[----:B------:R-:W-:Y:S01]  /*0770*/  ULDC.64 UR10, c[0x0][0x598] ;  /* 0x00016600000a7ab9 */ /* 0x000fe20000000a00 */
[----:B------:R-:W-:Y:S01]  /*0780*/  ISETP.NE.AND P0, PT, R0, 0x3, PT ;  /* 0x000000030000780c */ /* 0x000fe20003f05270 */
[----:B------:R-:W0:Y:S02]  /*0790*/  FENCE.VIEW.ASYNC.S ;  /* 0x00000000000073c6 */ /* 0x000e240000000000 */
[----:B0-----:R0:W1:Y:S01]  /*07a0*/  @!UP0 SYNCS.EXCH.64 URZ, [UR8+0x150], UR4 ;  /* 0x00015004083f85b2 */ /* 0x0010620008000100 */
[----:B------:R-:W-:-:S02]  /*07b0*/  ISETP.NE.U32.AND P1, PT, RZ, UR10, PT ;  /* 0x0000000aff007c0c */ /* 0x000fc4000bf25070 */
[----:B------:R-:W-:Y:S02]  /*07c0*/  ISETP.EQ.OR P0, PT, R0, RZ, !P0 ;  /* 0x000000ff0000720c */ /* 0x000fe40004702670 */
[----:B------:R-:W-:Y:S02]  /*07d0*/  ISETP.NE.AND.EX P1, PT, RZ, UR11, PT, P1 ;  /* 0x0000000bff007c0c */ /* 0x000fe4000bf25310 */
[----:B------:R-:W-:-:S04]  /*07e0*/  ISETP.EQ.AND P0, PT, R8, RZ, P0 ;  /* 0x000000ff0800720c */ /* 0x000fc80000702270 */
[----:B------:R-:W-:-:S04]  /*07f0*/  SEL R16, RZ, 0x1, !P0 ;  /* 0x00000001ff107807 */ /* 0x000fc80004000000 */
[----:B------:R-:W-:Y:S01]  /*0800*/  SEL R16, R16, 0x2, P3 ;  /* 0x0000000210107807 */ /* 0x000fe20001800000 */
[----:B------:R0:W1:Y:S01]  /*0810*/  @!UP1 SYNCS.EXCH.64 URZ, [UR8+0x158], UR4 ;  /* 0x00015804083f95b2 */ /* 0x0000620008000100 */
[----:B------:R-:W-:Y:S01]  /*0820*/  NOP ;  /* 0x0000000000007918 */ /* 0x000fe20000000000 */
[----:B------:R0:W1:Y:S01]  /*0830*/  @!UP2 SYNCS.EXCH.64 URZ, [UR9+0x130], UR6 ;  /* 0x00013006093fa5b2 */ /* 0x0000620008000100 */
[----:B------:R0:W1:Y:S01]  /*0840*/  @!UP3 SYNCS.EXCH.64 URZ, [UR9+0x138], UR6 ;  /* 0x00013806093fb5b2 */ /* 0x0000620008000100 */
[----:B------:R0:W1:Y:S01]  /*0850*/  @!UP4 SYNCS.EXCH.64 URZ, [UR9+0x140], UR6 ;  /* 0x00014006093fc5b2 */ /* 0x0000620008000100 */
[----:B------:R0:W1:Y:S01]  /*0860*/  @!UP5 SYNCS.EXCH.64 URZ, [UR9+0x148], UR6 ;  /* 0x00014806093fd5b2 */ /* 0x0000620008000100 */
[----:B------:R-:W-:Y:S01]  /*0870*/  NOP ;  /* 0x0000000000007918 */ /* 0x000fe20000000000 */
[----:B-1----:R-:W-:Y:S06]  /*0880*/  BAR.SYNC.DEFER_BLOCKING 0x0 ;  /* 0x0000000000007b1d */ /* 0x002fec0000010000 */
[----:B0-2---:R-:W-:Y:S05]  /*0890*/  @!P1 BRA `(.L_x_4) ;  /* 0x00000000001c9947 */ /* 0x005fea0003800000 */
[----:B------:R-:W0:Y:S02]  /*08a0*/  LDC.64 R6, c[0x0][0x598] ;  /* 0x00016600ff067b82 */ /* 0x000e240000000a00 */
[----:B0-----:R-:W2:Y:S02]  /*08b0*/  LDG.E.64 R6, desc[UR36][R6.64] ;  /* 0x0000002406067981 */ /* 0x001ea4000c1e1b00 */
[----:B--2---:R-:W-:-:S04]  /*08c0*/  ISETP.NE.U32.AND P0, PT, R6, RZ, PT ;  /* 0x000000ff0600720c */ /* 0x004fc80003f05070 */
[----:B------:R-:W-:-:S13]  /*08d0*/  ISETP.NE.AND.EX P0, PT, R7, RZ, PT, P0 ;  /* 0x000000ff0700720c */ /* 0x000fda0003f05300 */
[----:B------:R-:W-:Y:S05]  /*08e0*/  @!P0 BRA `(.L_x_4) ;  /* 0x0000000000088947 */ /* 0x000fea0003800000 */
[----:B------:R1:W5:Y:S01]  /*08f0*/  LD.E R88, desc[UR36][R6.64] ;  /* 0x0000002406587980 */ /* 0x000362000c101900 */
[----:B------:R-:W-:Y:S05]  /*0900*/  BRA `(.L_x_5) ;  /* 0x0000000000247947 */ /* 0x000fea0003800000 */
.L_x_4:
[----:B------:R-:W-:Y:S02]  /*0910*/  ULDC.64 UR4, c[0x0][0x588] ;  /* 0x0001620000047ab9 */ /* 0x000fe40000000a00 */
[----:B------:R-:W-:-:S04]  /*0920*/  ISETP.NE.U32.AND P0, PT, RZ, UR4, PT ;  /* 0x00000004ff007c0c */ /* 0x000fc8000bf05070 */
[----:B------:R-:W-:-:S13]  /*0930*/  ISETP.NE.AND.EX P0, PT, RZ, UR5, PT, P0 ;  /* 0x00000005ff007c0c */ /* 0x000fda000bf05300 */
[----:B------:R-:W-:Y:S05]  /*0940*/  @!P0 BRA `(.L_x_6) ;  /* 0x00000000000c8947 */ /* 0x000fea0003800000 */
[----:B------:R-:W0:Y:S02]  /*0950*/  LDC.64 R88, c[0x0][0x588] ;  /* 0x00016200ff587b82 */ /* 0x000e240000000a00 */
[----:B0-----:R0:W5:Y:S01]  /*0960*/  LDG.E R88, desc[UR36][R88.64] ;  /* 0x0000002458587981 */ /* 0x001162000c1e1900 */
[----:B------:R-:W-:Y:S05]  /*0970*/  BRA `(.L_x_5) ;  /* 0x0000000000087947 */ /* 0x000fea0003800000 */
.L_x_6:
[----:B------:R-:W-:Y:S02]  /*0980*/  ULDC UR4, c[0x0][0x580] ;  /* 0x0001600000047ab9 */ /* 0x000fe40000000800 */
[----:B------:R-:W-:-:S07]  /*0990*/  IMAD.U32 R88, RZ, RZ, UR4 ;  /* 0x00000004ff587e24 */ /* 0x000fce000f8e00ff */
.L_x_5:
[----:B------:R-:W-:Y:S02]  /*09a0*/  ULDC.64 UR4, c[0x0][0x5a0] ;  /* 0x0001680000047ab9 */ /* 0x000fe40000000a00 */
[----:B------:R-:W-:-:S04]  /*09b0*/  ISETP.NE.U32.AND P0, PT, RZ, UR4, PT ;  /* 0x00000004ff007c0c */ /* 0x000fc8000bf05070 */
[----:B------:R-:W-:-:S13]  /*09c0*/  ISETP.NE.AND.EX P0, PT, RZ, UR5, PT, P0 ;  /* 0x00000005ff007c0c */ /* 0x000fda000bf05300 */
[----:B------:R-:W-:Y:S05]  /*09d0*/  @!P0 BRA `(.L_x_7) ;  /* 0x00000000001c8947 */ /* 0x000fea0003800000 */
[----:B-1----:R-:W1:Y:S02]  /*09e0*/  LDC.64 R6, c[0x0][0x5a0] ;  /* 0x00016800ff067b82 */ /* 0x002e640000000a00 */
[----:B-1----:R-:W2:Y:S02]  /*09f0*/  LDG.E.64 R6, desc[UR36][R6.64] ;  /* 0x0000002406067981 */ /* 0x002ea4000c1e1b00 */
[----:B--2---:R-:W-:-:S04]  /*0a00*/  ISETP.NE.U32.AND P0, PT, R6, RZ, PT ;  /* 0x000000ff0600720c */ /* 0x004fc80003f05070 */
[----:B------:R-:W-:-:S13]  /*0a10*/  ISETP.NE.AND.EX P0, PT, R7, RZ, PT, P0 ;  /* 0x000000ff0700720c */ /* 0x000fda0003f05300 */
[----:B------:R-:W-:Y:S05]  /*0a20*/  @!P0 BRA `(.L_x_7) ;  /* 0x0000000000088947 */ /* 0x000fea0003800000 */
[----:B0-----:R2:W5:Y:S01]  /*0a30*/  LD.E R89, desc[UR36][R6.64] ;  /* 0x0000002406597980 */ /* 0x001562000c101900 */
[----:B------:R-:W-:Y:S05]  /*0a40*/  BRA `(.L_x_8) ;  /* 0x0000000000247947 */ /* 0x000fea0003800000 */
.L_x_7:
[----:B------:R-:W-:Y:S02]  /*0a50*/  ULDC.64 UR4, c[0x0][0x590] ;  /* 0x0001640000047ab9 */ /* 0x000fe40000000a00 */
[----:B------:R-:W-:-:S04]  /*0a60*/  ISETP.NE.U32.AND P0, PT, RZ, UR4, PT ;  /* 0x00000004ff007c0c */ /* 0x000fc8000bf05070 */
[----:B------:R-:W-:-:S13]  /*0a70*/  ISETP.NE.AND.EX P0, PT, RZ, UR5, PT, P0 ;  /* 0x00000005ff007c0c */ /* 0x000fda000bf05300 */
[----:B------:R-:W-:Y:S05]  /*0a80*/  @!P0 BRA `(.L_x_9) ;  /* 0x00000000000c8947 */ /* 0x000fea0003800000 */
[----:B-1----:R-:W0:Y:S02]  /*0a90*/  LDC.64 R6, c[0x0][0x590] ;  /* 0x00016400ff067b82 */ /* 0x002e240000000a00 */
[----:B0-----:R0:W5:Y:S01]  /*0aa0*/  LDG.E R89, desc[UR36][R6.64] ;  /* 0x0000002406597981 */ /* 0x001162000c1e1900 */
[----:B------:R-:W-:Y:S05]  /*0ab0*/  BRA `(.L_x_8) ;  /* 0x0000000000087947 */ /* 0x000fea0003800000 */
.L_x_9:
[----:B------:R-:W-:Y:S02]  /*0ac0*/  ULDC UR4, c[0x0][0x584] ;  /* 0x0001610000047ab9 */ /* 0x000fe40000000800 */
[----:B0-----:R-:W-:-:S07]  /*0ad0*/  IMAD.U32 R89, RZ, RZ, UR4 ;  /* 0x00000004ff597e24 */ /* 0x001fce000f8e00ff */
.L_x_8:
[----:B------:R-:W3:Y:S01]  /*0ae0*/  LDC R2, c[0x0][0x65c] ;  /* 0x00019700ff027b82 */ /* 0x000ee20000000800 */
[----:B------:R-:W4:Y:S01]  /*0af0*/  S2R R14, SR_CTAID.Y ;  /* 0x00000000000e7919 */ /* 0x000f220000002600 */
[----:B------:R-:W-:Y:S01]  /*0b00*/  ULDC UR6, c[0x0][0x28c] ;  /* 0x0000a30000067ab9 */ /* 0x000fe20000000800 */
[----:B------:R-:W-:Y:S01]  /*0b10*/  ISETP.NE.AND P0, PT, R8, 0x2, PT ;  /* 0x000000020800780c */ /* 0x000fe20003f05270 */
[----:B------:R-:W-:Y:S01]  /*0b20*/  UIADD3 UR6, UR6, 0x1f, URZ ;  /* 0x0000001f06067890 */ /* 0x000fe2000fffe03f */
[----:B012---:R-:W0:Y:S01]  /*0b30*/  S2R R6, SR_CTAID.X ;  /* 0x0000000000067919 */ /* 0x007e220000002500 */
[----:B------:R-:W-:Y:S01]  /*0b40*/  IMAD.MOV.U32 R7, RZ, RZ, RZ ;  /* 0x000000ffff077224 */ /* 0x000fe200078e00ff */
[----:B------:R-:W-:Y:S01]  /*0b50*/  UMOV UR38, URZ ;  /* 0x0000003f00267c82 */ /* 0x000fe20008000000 */
[----:B------:R-:W-:Y:S01]  /*0b60*/  USHF.R.S32.HI UR7, URZ, 0x1f, UR6 ;  /* 0x0000001f3f077899 */ /* 0x000fe20008011406 */
[----:B------:R-:W-:Y:S01]  /*0b70*/  UMOV UR39, URZ ;  /* 0x0000003f00277c82 */ /* 0x000fe20008000000 */
[----:B------:R-:W-:-:S02]  /*0b80*/  ULDC.64 UR8, c[0x0][0x650] ;  /* 0x0001940000087ab9 */ /* 0x000fc40000000a00 */
[----:B------:R-:W-:-:S04]  /*0b90*/  ULEA.HI UR7, UR7, UR6, URZ, 0x5 ;  /* 0x0000000607077291 */ /* 0x000fc8000f8f283f */
[----:B------:R-:W-:Y:S01]  /*0ba0*/  USHF.R.S32.HI UR40, URZ, 0x5, UR7 ;  /* 0x000000053f287899 */ /* 0x000fe20008011407 */
[----:B---3--:R-:W-:-:S13]  /*0bb0*/  ISETP.NE.AND P1, PT, R2, 0x1, PT ;  /* 0x000000010200780c */ /* 0x008fda0003f25270 */
[----:B------:R-:W0:Y:S01]  /*0bc0*/  @P1 LDC R19, c[0x0][0x10] ;  /* 0x00000400ff131b82 */ /* 0x000e220000000800 */
[----:B----4-:R-:W-:Y:S02]  /*0bd0*/  @P1 IMAD.MOV.U32 R8, RZ, RZ, R14 ;  /* 0x000000ffff081224 */ /* 0x010fe400078e000e */
[----:B------:R-:W-:Y:S02]  /*0be0*/  @P1 IMAD.MOV.U32 R9, RZ, RZ, RZ ;  /* 0x000000ffff091224 */ /* 0x000fe400078e00ff */
[----:B------:R-:W-:-:S03]  /*0bf0*/  @P1 IMAD.MOV.U32 R17, RZ, RZ, RZ ;  /* 0x000000ffff111224 */ /* 0x000fc600078e00ff */
[----:B------:R-:W1:Y:S01]  /*0c00*/  @!P1 LDC R11, c[0x0][0xc] ;  /* 0x00000300ff0b9b82 */ /* 0x000e620000000800 */
[----:B------:R-:W-:Y:S01]  /*0c10*/  ULDC UR4, c[0x0][0xc] ;  /* 0x0000030000047ab9 */ /* 0x000fe20000000800 */
[----:B------:R-:W-:Y:S02]  /*0c20*/  ULDC UR5, c[0x0][0x10] ;  /* 0x0000040000057ab9 */ /* 0x000fe40000000800 */
[----:B------:R-:W-:-:S04]  /*0c30*/  UIMAD.WIDE.U32 UR4, UR4, UR5, URZ ;  /* 0x00000005040472a5 */ /* 0x000fc8000f8e003f */
[----:B------:R-:W2:Y:S01]  /*0c40*/  LDC R2, c[0x0][0x14] ;  /* 0x00000500ff027b82 */ /* 0x000ea20000000800 */
[----:B0-----:R-:W-:-:S04]  /*0c50*/  @P1 IMAD.WIDE.U32 R18, R6, R19, R8 ;  /* 0x0000001306121225 */ /* 0x001fc800078e0008 */
[----:B------:R-:W-:Y:S02]  /*0c60*/  @P1 IMAD.IADD R17, R19, 0x1, R17 ;  /* 0x0000000113111824 */ /* 0x000fe400078e0211 */
[----:B-1----:R-:W-:-:S04]  /*0c70*/  @!P1 IMAD.WIDE.U32 R8, R11, R14, R6 ;  /* 0x0000000e0b089225 */ /* 0x002fc800078e0006 */
[----:B------:R-:W-:Y:S02]  /*0c80*/  @!P1 IMAD.MOV.U32 R18, RZ, RZ, R8 ;  /* 0x000000ffff129224 */ /* 0x000fe400078e0008 */
[----:B------:R-:W-:Y:S02]  /*0c90*/  @!P1 IMAD.MOV.U32 R17, RZ, RZ, R9 ;  /* 0x000000ffff119224 */ /* 0x000fe400078e0009 */
[----:B--2---:R-:W-:-:S04]  /*0ca0*/  IMAD.WIDE.U32 R12, R2, UR4, RZ ;  /* 0x00000004020c7c25 */ /* 0x004fc8000f8e00ff */
[----:B------:R-:W-:Y:S01]  /*0cb0*/  IMAD R23, R2, UR5, RZ ;  /* 0x0000000502177c24 */ /* 0x000fe2000f8e02ff */
[----:B------:R0:W-:Y:S03]  /*0cc0*/  STL.64 [R1], R12 ;  /* 0x0000000c01007387 */ /* 0x0001e60000100a00 */
[----:B------:R-:W-:Y:S01]  /*0cd0*/  IMAD.IADD R23, R13, 0x1, R23 ;  /* 0x000000010d177824 */ /* 0x000fe200078e0217 */
[----:B------:R-:W-:Y:S06]  /*0ce0*/  @P0 BRA `(.L_x_10) ;  /* 0x0000000000200947 */ /* 0x000fec0003800000 */
[----:B------:R-:W-:Y:S01]  /*0cf0*/  UISETP.GE.U32.AND UP0, UPT, UR40, 0x12, UPT ;  /* 0x000000122800788c */ /* 0x000fe2000bf06070 */
[----:B------:R-:W-:Y:S01]  /*0d00*/  IADD3 R18, P0, R18, R12, RZ ;  /* 0x0000000c12127210 */ /* 0x000fe20007f1e0ff */
[----:B------:R-:W-:Y:S01]  /*0d10*/  UIMAD.WIDE.U32 UR4, UR40, 0x38e38e39, URZ ;  /* 0x38e38e39280478a5 */ /* 0x000fe2000f8e003f */
[----:B------:R-:W-:-:S03]  /*0d20*/  UMOV UR39, URZ ;  /* 0x0000003f00277c82 */ /* 0x000fc60008000000 */
[----:B------:R-:W-:Y:S01]  /*0d30*/  USHF.R.U32.HI UR4, URZ, 0x2, UR5 ;  /* 0x000000023f047899 */ /* 0x000fe20008011605 */
[----:B------:R-:W-:-:S03]  /*0d40*/  IMAD.X R17, R23, 0x1, R17, P0 ;  /* 0x0000000117117824 */ /* 0x000fc600000e0611 */
[----:B------:R-:W-:Y:S02]  /*0d50*/  UIMAD UR38, UR4, -0x12, UR40 ;  /* 0xffffffee042678a4 */ /* 0x000fe4000f8e0228 */
[----:B------:R-:W-:-:S12]  /*0d60*/  @UP0 ULOP3.LUT UR39, UR4, 0x1, URZ, 0xc0, !UPT ;  /* 0x0000000104270892 */ /* 0x000fd8000f8ec03f */
.L_x_10:
[----:B------:R-:W-:Y:S01]  /*0d70*/  ISETP.GE.U32.AND P0, PT, R18, UR8, PT ;  /* 0x0000000812007c0c */ /* 0x000fe2000bf06070 */
[----:B------:R-:W-:Y:S01]  /*0d80*/  IMAD.MOV.U32 R19, RZ, RZ, -0x1 ;  /* 0xffffffffff137424 */ /* 0x000fe200078e00ff */
[----:B------:R-:W-:Y:S01]  /*0d90*/  PRMT R8, RZ, 0x7610, R8 ;  /* 0x00007610ff087816 */ /* 0x000fe20000000008 */
[----:B------:R-:W-:Y:S01]  /*0da0*/  IMAD.MOV.U32 R22, RZ, RZ, -0x1 ;  /* 0xffffffffff167424 */ /* 0x000fe200078e00ff */
[----:B------:R-:W-:Y:S01]  /*0db0*/  ISETP.GE.U32.AND.EX P0, PT, R17, UR9, PT, P0 ;  /* 0x0000000911007c0c */ /* 0x000fe2000bf06100 */
[----:B------:R-:W-:-:S12]  /*0dc0*/  IMAD.MOV.U32 R2, RZ, RZ, -0x1 ;  /* 0xffffffffff027424 */ /* 0x000fd800078e00ff */
[----:B------:R-:W-:Y:S05]  /*0dd0*/  @P0 BRA `(.L_x_11) ;  /* 0x00000004005c0947 */ /* 0x000fea0003800000 */
[----:B------:R-:W1:Y:S01]  /*0de0*/  LDC.64 R20, c[0x0][0x628] ;  /* 0x00018a00ff147b82 */ /* 0x000e620000000a00 */
[----:B------:R-:W-:Y:S02]  /*0df0*/  IMAD.MOV.U32 R8, RZ, RZ, R18 ;  /* 0x000000ffff087224 */ /* 0x000fe400078e0012 */
[----:B------:R-:W-:-:S05]  /*0e00*/  IMAD.MOV.U32 R9, RZ, RZ, R17 ;  /* 0x000000ffff097224 */ /* 0x000fca00078e0011 */
[----:B------:R-:W2:Y:S08]  /*0e10*/  LDC R2, c[0x0][0x630] ;  /* 0x00018c00ff027b82 */ /* 0x000eb00000000800 */
[----:B------:R-:W3:Y:S01]  /*0e20*/  LDC.64 R24, c[0x0][0x620] ;  /* 0x00018800ff187b82 */ /* 0x000ee20000000a00 */
[----:B-1----:R-:W-:-:S04]  /*0e30*/  ISETP.NE.U32.AND P0, PT, R20, RZ, PT ;  /* 0x000000ff1400720c */ /* 0x002fc80003f05070 */
[----:B------:R-:W-:-:S13]  /*0e40*/  ISETP.NE.AND.EX P0, PT, R21, RZ, PT, P0 ;  /* 0x000000ff1500720c */ /* 0x000fda0003f05300 */
[----:B--23--:R-:W-:Y:S05]  /*0e50*/  @!P0 BRA `(.L_x_12) ;  /* 0x0000000000288947 */ /* 0x00cfea0003800000 */
[----:B0-----:R-:W0:Y:S02]  /*0e60*/  LDC R13, c[0x0][0x634] ;  /* 0x00018d00ff0d7b82 */ /* 0x001e240000000800 */
[----:B0-----:R-:W-:-:S05]  /*0e70*/  IADD3 R13, P0, R18, R13, RZ ;  /* 0x0000000d120d7210 */ /* 0x001fca0007f1e0ff */
[----:B------:R-:W-:-:S04]  /*0e80*/  IMAD.X R15, RZ, RZ, R17, P0 ;  /* 0x000000ffff0f7224 */ /* 0x000fc800000e0611 */
[----:B------:R-:W-:-:S04]  /*0e90*/  IMAD.WIDE.U32 R8, R15, R20, RZ ;  /* 0x000000140f087225 */ /* 0x000fc800078e00ff */
[----:B------:R-:W-:-:S04]  /*0ea0*/  IMAD.WIDE.U32 R10, P0, R13, R21, R8 ;  /* 0x000000150d0a7225 */ /* 0x000fc80007800008 */
[----:B------:R-:W-:-:S04]  /*0eb0*/  IMAD.WIDE.U32 R8, R13, R20, RZ ;  /* 0x000000140d087225 */ /* 0x000fc800078e00ff */
[----:B------:R-:W-:Y:S01]  /*0ec0*/  IMAD.X R13, RZ, RZ, RZ, P0 ;  /* 0x000000ffff0d7224 */ /* 0x000fe200000e06ff */
[----:B------:R-:W-:Y:S01]  /*0ed0*/  IADD3 RZ, P0, R9, R10, RZ ;  /* 0x0000000a09ff7210 */ /* 0x000fe20007f1e0ff */
[----:B------:R-:W-:-:S04]  /*0ee0*/  IMAD.MOV.U32 R12, RZ, RZ, R11 ;  /* 0x000000ffff0c7224 */ /* 0x000fc800078e000b */
[----:B------:R-:W-:-:S08]  /*0ef0*/  IMAD.WIDE.U32.X R8, R15, R21, R12, P0 ;  /* 0x000000150f087225 */ /* 0x000fd000000e040c */
.L_x_12:
[-CC-:B------:R-:W-:Y:S01]  /*0f00*/  SHF.R.U64 R31, R8, R2.reuse, R9.reuse ;  /* 0x00000002081f7219 */ /* 0x180fe20000001209 */
[----:B0-----:R-:W0:Y:S01]  /*0f10*/  LDC R12, c[0x0][0x618] ;  /* 0x00018600ff0c7b82 */ /* 0x001e220000000800 */
[----:B------:R-:W-:Y:S01]  /*0f20*/  SHF.R.U32.HI R7, RZ, R2, R9 ;  /* 0x00000002ff077219 */ /* 0x000fe20000011609 */
[----:B------:R-:W-:Y:S01]  /*0f30*/  ULDC UR4, c[0x0][0x150] ;  /* 0x0000540000047ab9 */ /* 0x000fe20000000800 */
[----:B------:R-:W-:Y:S01]  /*0f40*/  IADD3 R11, P0, RZ, -R31, RZ ;  /* 0x8000001fff0b7210 */ /* 0x000fe20007f1e0ff */
[----:B------:R-:W-:Y:S01]  /*0f50*/  IMAD.MOV.U32 R19, RZ, RZ, R17 ;  /* 0x000000ffff137224 */ /* 0x000fe200078e0011 */
[----:B------:R-:W-:-:S03]  /*0f60*/  I2FP.F32.U32 R2, R6 ;  /* 0x0000000600027245 */ /* 0x000fc60000201000 */
[----:B------:R-:W1:Y:S01]  /*0f70*/  LDC.64 R26, c[0x0][0x640] ;  /* 0x00019000ff1a7b82 */ /* 0x000e620000000a00 */
[----:B------:R-:W-:Y:S02]  /*0f80*/  IMAD.X R13, RZ, RZ, ~R7, P0 ;  /* 0x000000ffff0d7224 */ /* 0x000fe400000e0e07 */
[----:B------:R-:W-:Y:S01]  /*0f90*/  FMUL R2, R2, UR4 ;  /* 0x0000000402027c20 */ /* 0x000fe20008400000 */
[----:B------:R-:W-:Y:S01]  /*0fa0*/  IMAD.WIDE.U32 R8, R11, R24, R18 ;  /* 0x000000180b087225 */ /* 0x000fe200078e0012 */
[----:B------:R-:W-:-:S03]  /*0fb0*/  ULDC UR4, c[0x0][0x154] ;  /* 0x0000550000047ab9 */ /* 0x000fc60000000800 */
[----:B------:R-:W-:Y:S01]  /*0fc0*/  IMAD R10, R13, R24, RZ ;  /* 0x000000180d0a7224 */ /* 0x000fe200078e02ff */
[----:B------:R-:W2:Y:S01]  /*0fd0*/  LDC R7, c[0x0][0x144] ;  /* 0x00005100ff077b82 */ /* 0x000ea20000000800 */
[----:B------:R-:W3:Y:S02]  /*0fe0*/  F2I.U32.TRUNC.NTZ R2, R2 ;  /* 0x0000000200027305 */ /* 0x000ee4000020f000 */
[----:B------:R-:W-:-:S04]  /*0ff0*/  IMAD R11, R11, R25, R10 ;  /* 0x000000190b0b7224 */ /* 0x000fc800078e020a */
[----:B------:R-:W-:Y:S01]  /*1000*/  IMAD.IADD R9, R9, 0x1, R11 ;  /* 0x0000000109097824 */ /* 0x000fe200078e020b */
[----:B------:R-:W4:Y:S01]  /*1010*/  LDC R22, c[0x0][0x608] ;  /* 0x00018200ff167b82 */ /* 0x000f220000000800 */
[----:B------:R-:W-:-:S03]  /*1020*/  IMAD.MOV.U32 R11, RZ, RZ, -0x1 ;  /* 0xffffffffff0b7424 */ /* 0x000fc600078e00ff */
[--C-:B0-----:R-:W-:Y:S02]  /*1030*/  SHF.R.U64 R20, R8, R12, R9.reuse ;  /* 0x0000000c08147219 */ /* 0x101fe40000001209 */
[----:B------:R-:W-:Y:S02]  /*1040*/  I2FP.F32.U32 R8, R14 ;  /* 0x0000000e00087245 */ /* 0x000fe40000201000 */
[----:B------:R-:W0:Y:S01]  /*1050*/  LDC R24, c[0x0][0x658] ;  /* 0x00019600ff187b82 */ /* 0x000e220000000800 */
[----:B-1----:R-:W-:Y:S01]  /*1060*/  ISETP.NE.U32.AND P0, PT, R26, RZ, PT ;  /* 0x000000ff1a00720c */ /* 0x002fe20003f05070 */
[----:B---3--:R-:W-:Y:S02]  /*1070*/  IMAD.MOV R10, RZ, RZ, -R2 ;  /* 0x000000ffff0a7224 */ /* 0x008fe400078e0a02 */
[----:B------:R-:W-:Y:S01]  /*1080*/  FMUL R8, R8, UR4 ;  /* 0x0000000408087c20 */ /* 0x000fe20008400000 */
[----:B------:R-:W-:Y:S02]  /*1090*/  SHF.R.U32.HI R9, RZ, R12, R9 ;  /* 0x0000000cff097219 */ /* 0x000fe40000011609 */
[----:B------:R-:W-:Y:S01]  /*10a0*/  ISETP.NE.AND.EX P0, PT, R27, RZ, PT, P0 ;  /* 0x000000ff1b00720c */ /* 0x000fe20003f05300 */
[----:B------:R1:W3:Y:S01]  /*10b0*/  F2I.U32.TRUNC.NTZ R15, R8 ;  /* 0x00000008000f7305 */ /* 0x0002e2000020f000 */
[----:B------:R-:W1:Y:S01]  /*10c0*/  LDC R19, c[0x0][0x148] ;  /* 0x00005200ff137b82 */ /* 0x000e620000000800 */
[----:B--2---:R-:W-:-:S07]  /*10d0*/  IMAD R2, R7, R10, R6 ;  /* 0x0000000a07027224 */ /* 0x004fce00078e0206 */
[----:B------:R-:W2:Y:S01]  /*10e0*/  LDC R25, c[0x0][0x600] ;  /* 0x00018000ff197b82 */ /* 0x000ea20000000800 */
[-CC-:B----4-:R-:W-:Y:S02]  /*10f0*/  SHF.R.U64 R32, R20, R22.reuse, R9.reuse ;  /* 0x0000001614207219 */ /* 0x190fe40000001209 */
[----:B------:R-:W-:Y:S01]  /*1100*/  SHF.R.U32.HI R7, RZ, R22, R9 ;  /* 0x00000016ff077219 */ /* 0x000fe20000011609 */
[----:B------:R-:W-:-:S04]  /*1110*/  IMAD.MOV.U32 R9, RZ, RZ, 0x1 ;  /* 0x00000001ff097424 */ /* 0x000fc800078e00ff */
[----:B------:R-:W4:Y:S01]  /*1120*/  LDC R28, c[0x0][0x648] ;  /* 0x00019200ff1c7b82 */ /* 0x000f220000000800 */
[-C--:B0-----:R-:W-:Y:S02]  /*1130*/  SHF.L.U32 R6, R11, R24.reuse, RZ ;  /* 0x000000180b067219 */ /* 0x081fe400000006ff */
[--C-:B------:R-:W-:Y:S02]  /*1140*/  SHF.R.U64 R22, R32, R24, R7.reuse ;  /* 0x0000001820167219 */ /* 0x100fe40000001207 */
[----:B------:R-:W-:Y:S02]  /*1150*/  LOP3.LUT R13, RZ, R6, RZ, 0x33, !PT ;  /* 0x00000006ff0d7212 */ /* 0x000fe400078e33ff */
[-C--:B------:R-:W-:Y:S01]  /*1160*/  SHF.R.U32.HI R7, RZ, R24.reuse, R7 ;  /* 0x00000018ff077219 */ /* 0x080fe20000011607 */
[----:B------:R-:W0:Y:S01]  /*1170*/  LDC R29, c[0x0][0x638] ;  /* 0x00018e00ff1d7b82 */ /* 0x000e220000000800 */
[----:B------:R-:W-:Y:S01]  /*1180*/  SHF.L.U32 R12, R9, R24, RZ ;  /* 0x00000018090c7219 */ /* 0x000fe200000006ff */
[----:B------:R-:W-:-:S06]  /*1190*/  IMAD.MOV.U32 R6, RZ, RZ, R22 ;  /* 0x000000ffff067224 */ /* 0x000fcc00078e0016 */
[----:B------:R-:W0:Y:S01]  /*11a0*/  LDC R30, c[0x0][0x610] ;  /* 0x00018400ff1e7b82 */ /* 0x000e220000000800 */
[----:B-1-3--:R-:W-:Y:S05]  /*11b0*/  @!P0 BRA `(.L_x_13) ;  /* 0x0000000000288947 */ /* 0x00afea0003800000 */
[----:B------:R-:W1:Y:S02]  /*11c0*/  LDC R11, c[0x0][0x64c] ;  /* 0x00019300ff0b7b82 */ /* 0x000e640000000800 */
[----:B-1----:R-:W-:-:S05]  /*11d0*/  IADD3 R11, P0, R22, R11, RZ ;  /* 0x0000000b160b7210 */ /* 0x002fca0007f1e0ff */
        /* <DEDUP_REMOVED lines=8> */
.L_x_13:
[----:B----4-:R-:W-:Y:S01]  /*1260*/  SHF.R.U64 R6, R6, R28, R7 ;  /* 0x0000001c06067219 */ /* 0x010fe20000001207 */
[----:B--2---:R-:W-:Y:S01]  /*1270*/  VIADD R7, R25, 0xffffffff ;  /* 0xffffffff19077836 */ /* 0x004fe20000000000 */
[----:B------:R-:W-:Y:S01]  /*1280*/  LOP3.LUT R13, R32, R13, RZ, 0xc0, !PT ;  /* 0x0000000d200d7212 */ /* 0x000fe200078ec0ff */
[----:B------:R-:W-:Y:S02]  /*1290*/  IMAD.MOV R15, RZ, RZ, -R15 ;  /* 0x000000ffff0f7224 */ /* 0x000fe400078e0a0f */
[----:B------:R-:W-:Y:S01]  /*12a0*/  IMAD.MOV R8, RZ, RZ, -R6 ;  /* 0x000000ffff087224 */ /* 0x000fe200078e0a06 */
[----:B------:R-:W-:Y:S01]  /*12b0*/  LOP3.LUT R7, R20, R7, RZ, 0xc0, !PT ;  /* 0x0000000714077212 */ /* 0x000fe200078ec0ff */
[----:B------:R-:W-:Y:S02]  /*12c0*/  IMAD R13, R12, R6, R13 ;  /* 0x000000060c0d7224 */ /* 0x000fe400078e020d */
[----:B------:R-:W-:Y:S02]  /*12d0*/  @P1 IMAD R2, R19, R15, R14 ;  /* 0x0000000f13021224 */ /* 0x000fe400078e020e */
[----:B0-----:R-:W-:-:S02]  /*12e0*/  IMAD R6, R8, R29, R22 ;  /* 0x0000001d08067224 */ /* 0x001fc400078e0216 */
[----:B------:R-:W-:Y:S02]  /*12f0*/  IMAD R2, R13, R30, R2 ;  /* 0x0000001e0d027224 */ /* 0x000fe400078e0202 */
[----:B------:R-:W-:Y:S02]  /*1300*/  IMAD R19, R6, R25, R7 ;  /* 0x0000001906137224 */ /* 0x000fe400078e0207 */
[----:B------:R-:W-:-:S03]  /*1310*/  IMAD.MOV.U32 R8, RZ, RZ, 0x1 ;  /* 0x00000001ff087424 */ /* 0x000fc600078e00ff */
[----:B------:R-:W-:Y:S02]  /*1320*/  SEL R22, R19, R2, !P1 ;  /* 0x0000000213167207 */ /* 0x000fe40004800000 */
[----:B------:R-:W-:Y:S01]  /*1330*/  SEL R19, R2, R19, !P1 ;  /* 0x0000001302137207 */ /* 0x000fe20004800000 */
[----:B------:R-:W-:-:S07]  /*1340*/  IMAD.MOV.U32 R2, RZ, RZ, R31 ;  /* 0x000000ffff027224 */ /* 0x000fce00078e001f */
.L_x_11:
[----:B------:R-:W-:Y:S05]  /*1350*/  @!P2 BRA `(.L_x_14) ;  /* 0x000000540010a947 */ /* 0x000fea0003800000 */
[----:B------:R-:W-:-:S13]  /*1360*/  ISETP.GT.U32.AND P0, PT, R33, 0x1, PT ;  /* 0x000000012100780c */ /* 0x000fda0003f04070 */
[----:B------:R-:W-:Y:S05]  /*1370*/  @P0 EXIT ;  /* 0x000000000000094d */ /* 0x000fea0003800000 */
.L_x_15:
[----:B------:R-:W-:-:S08]  /*1380*/  NOP ;  /* 0x0000000000007918 */ /* 0x000fd00000000000 */
[----:B------:R-:W1:Y:S02]  /*1390*/  USETMAXREG.TRY_ALLOC.CTAPOOL UP0, 0xe8 ;  /* 0x000000e8000079c8 */ /* 0x000e640008000600 */
[----:B-1----:R-:W-:-:S13]  /*13a0*/  PLOP3.LUT P0, PT, PT, PT, UP0, 0x80, 0x0 ;  /* 0x000000000000781c */ /* 0x002fda0003f0f008 */
[----:B------:R-:W-:Y:S05]  /*13b0*/  @!P0 BRA `(.L_x_15) ;  /* 0xfffffffc00f08947 */ /* 0x000fea000383ffff */
[----:B------:R-:W-:-:S13]  /*13c0*/  LOP3.LUT P0, RZ, R8, 0xff, RZ, 0xc0, !PT ;  /* 0x000000ff08ff7812 */ /* 0x000fda000780c0ff */
[----:B------:R-:W-:Y:S05]  /*13d0*/  @!P0 EXIT ;  /* 0x000000000000894d */ /* 0x000fea0003800000 */
[----:B------:R-:W1:Y:S01]  /*13e0*/  S2UR UR4, SR_CgaCtaId ;  /* 0x00000000000479c3 */ /* 0x000e620000008800 */
[----:B------:R-:W-:Y:S01]  /*13f0*/  VIADD R6, R5, 0xffffffff ;  /* 0xffffffff05067836 */ /* 0x000fe20000000000 */
[----:B------:R-:W-:Y:S01]  /*1400*/  SHF.R.S32.HI R0, RZ, 0x1f, R3 ;  /* 0x0000001fff007819 */ /* 0x000fe20000011403 */
[----:B------:R-:W-:Y:S01]  /*1410*/  UMOV UR41, 0x400 ;  /* 0x0000040000297882 */ /* 0x000fe20000000000 */
[----:B------:R-:W-:Y:S01]  /*1420*/  UISETP.LT.AND UP0, UPT, UR40, 0x1, UPT ;  /* 0x000000012800788c */ /* 0x000fe2000bf01270 */
[----:B------:R-:W-:Y:S01]  /*1430*/  LOP3.LUT R100, R16, 0x1, RZ, 0xfc, !PT ;  /* 0x0000000110647812 */ /* 0x000fe200078efcff */
[----:B------:R-:W-:Y:S01]  /*1440*/  ULDC UR6, c[0x0][0x284] ;  /* 0x0000a10000067ab9 */ /* 0x000fe20000000800 */
[----:B------:R-:W-:Y:S01]  /*1450*/  R2UR UR42, R6 ;  /* 0x00000000062a72ca */ /* 0x000fe200000e0000 */
[----:B------:R-:W-:Y:S01]  /*1460*/  USEL UR43, UR40, 0x1, UP0 ;  /* 0x00000001282b7887 */ /* 0x000fe20008000000 */
[CC--:B------:R-:W-:Y:S01]  /*1470*/  LEA.HI R4, R0.reuse, R3.reuse, RZ, 0x2 ;  /* 0x0000000300047211 */ /* 0x0c0fe200078f10ff */
[----:B------:R-:W-:Y:S01]  /*1480*/  USHF.L.U32 UR46, UR40, 0x1, URZ ;  /* 0x00000001282e7899 */ /* 0x000fe2000800063f */
[----:B------:R-:W-:Y:S01]  /*1490*/  LEA.HI R0, R0, R3, RZ, 0x5 ;  /* 0x0000000300007211 */ /* 0x000fe200078f28ff */
[----:B------:R-:W-:Y:S01]  /*14a0*/  UIADD3 UR43, -UR43, UR40, URZ ;  /* 0x000000282b2b7290 */ /* 0x000fe2000fffe13f */
[----:B------:R-:W-:-:S02]  /*14b0*/  SHF.R.S32.HI R90, RZ, 0x2, R4 ;  /* 0x00000002ff5a7819 */ /* 0x000fc40000011404 */
[----:B------:R-:W-:Y:S02]  /*14c0*/  SHF.R.S32.HI R5, RZ, 0x1f, R4 ;  /* 0x0000001fff057819 */ /* 0x000fe40000011404 */
[----:B------:R-:W-:Y:S02]  /*14d0*/  LOP3.LUT R92, R4, 0xfffffffc, RZ, 0xc0, !PT ;  /* 0xfffffffc045c7812 */ /* 0x000fe400078ec0ff */
[----:B------:R-:W-:Y:S01]  /*14e0*/  LEA.HI R5, R5, R90, RZ, 0x3 ;  /* 0x0000005a05057211 */ /* 0x000fe200078f18ff */
[----:B------:R-:W-:Y:S01]  /*14f0*/  USHF.L.U32 UR42, UR42, 0x3, URZ ;  /* 0x000000032a2a7899 */ /* 0x000fe2000800063f */
[----:B------:R-:W-:Y:S01]  /*1500*/  ISETP.NE.AND P0, PT, R6, RZ, PT ;  /* 0x000000ff0600720c */ /* 0x000fe20003f05270 */
[----:B------:R-:W-:Y:S01]  /*1510*/  IMAD.IADD R92, R3, 0x1, -R92 ;  /* 0x00000001035c7824 */ /* 0x000fe200078e0a5c */
[----:B------:R-:W-:Y:S01]  /*1520*/  LOP3.LUT R5, R5, 0xfffffff8, RZ, 0xc0, !PT ;  /* 0xfffffff805057812 */ /* 0x000fe200078ec0ff */
[----:B-1----:R-:W-:Y:S01]  /*1530*/  ULEA UR41, UR4, UR41, 0x18 ;  /* 0x0000002904297291 */ /* 0x002fe2000f8ec03f */
[----:B------:R-:W-:Y:S01]  /*1540*/  SEL R101, RZ, 0x1, P0 ;  /* 0x00000001ff657807 */ /* 0x000fe20000000000 */
[----:B------:R-:W-:-:S02]  /*1550*/  IMAD.U32 R94, RZ, RZ, UR42 ;  /* 0x0000002aff5e7e24 */ /* 0x000fc4000f8e00ff */
[----:B------:R-:W-:Y:S01]  /*1560*/  UIADD3 UR47, UR41, 0x130, URZ ;  /* 0x00000130292f7890 */ /* 0x000fe2000fffe03f */
[----:B------:R-:W-:Y:S01]  /*1570*/  IMAD.IADD R90, R90, 0x1, -R5 ;  /* 0x000000015a5a7824 */ /* 0x000fe200078e0a05 */
[----:B------:R-:W-:Y:S01]  /*1580*/  UIADD3 UR4, UR41, 0x200, URZ ;  /* 0x0000020029047890 */ /* 0x000fe2000fffe03f */
[----:B------:R-:W-:Y:S01]  /*1590*/  SHF.R.S32.HI R5, RZ, 0x5, R0 ;  /* 0x00000005ff057819 */ /* 0x000fe20000011400 */
[----:B------:R-:W-:Y:S01]  /*15a0*/  UIADD3 UR5, UR41, 0x12200, URZ ;  /* 0x0001220029057890 */ /* 0x000fe2000fffe03f */
[C---:B------:R-:W-:Y:S01]  /*15b0*/  LOP3.LUT R96, R94.reuse, 0x8, RZ, 0xc0, !PT ;  /* 0x000000085e607812 */ /* 0x040fe200078ec0ff */
[----:B------:R-:W-:Y:S01]  /*15c0*/  USHF.R.U32.HI UR4, URZ, 0x4, UR4 ;  /* 0x000000043f047899 */ /* 0x000fe20008011604 */
[--C-:B------:R-:W-:Y:S01]  /*15d0*/  SHF.R.S32.HI R91, RZ, 0x1f, R90.reuse ;  /* 0x0000001fff5b7819 */ /* 0x100fe2000001145a */
[----:B------:R-:W-:Y:S01]  /*15e0*/  USHF.R.U32.HI UR5, URZ, 0x4, UR5 ;  /* 0x000000043f057899 */ /* 0x000fe20008011605 */
[C-C-:B------:R-:W-:Y:S01]  /*15f0*/  IMAD R97, R5.reuse, -0x10, -R90.reuse ;  /* 0xfffffff005617824 */ /* 0x140fe200078e0a5a */
[----:B------:R-:W-:Y:S01]  /*1600*/  ULOP3.LUT UR4, UR4, 0x3fff, URZ, 0xc0, !UPT ;  /* 0x00003fff04047892 */ /* 0x000fe2000f8ec03f */
[----:B------:R-:W-:Y:S01]  /*1610*/  IMAD.U32 R93, RZ, RZ, UR47 ;  /* 0x0000002fff5d7e24 */ /* 0x000fe2000f8e00ff */
[----:B------:R-:W-:Y:S01]  /*1620*/  ULOP3.LUT UR5, UR5, 0x3fff, URZ, 0xc0, !UPT ;  /* 0x00003fff05057892 */ /* 0x000fe2000f8ec03f */
[----:B------:R-:W-:Y:S01]  /*1630*/  IMAD.WIDE R90, R5, 0x10, R90 ;  /* 0x00000010055a7825 */ /* 0x000fe200078e025a */
[----:B------:R-:W-:Y:S01]  /*1640*/  LOP3.LUT R94, R94, 0x8, RZ, 0xc, !PT ;  /* 0x000000085e5e7812 */ /* 0x000fe200078e0cff */
[----:B------:R-:W-:Y:S01]  /*1650*/  ULOP3.LUT UR44, UR4, 0x10000, URZ, 0xfc, !UPT ;  /* 0x00010000042c7892 */ /* 0x000fe2000f8efc3f */
[----:B------:R-:W-:Y:S01]  /*1660*/  LOP3.LUT R96, R96, 0x18, RZ, 0x3c, !PT ;  /* 0x0000001860607812 */ /* 0x000fe200078e3cff */
[----:B------:R-:W-:Y:S01]  /*1670*/  VIADD R95, R93, UR42 ;  /* 0x0000002a5d5f7c36 */ /* 0x000fe20008000000 */
[----:B------:R-:W-:Y:S01]  /*1680*/  ULOP3.LUT UR45, UR5, 0x10000, URZ, 0xfc, !UPT ;  /* 0x00010000052d7892 */ /* 0x000fe2000f8efc3f */
[----:B------:R-:W-:-:S11]  /*1690*/  VIADD R97, R97, UR6 ;  /* 0x0000000661617c36 */ /* 0x000fd60008000000 */
.L_x_163:
[----:B------:R-:W-:Y:S01]  /*16a0*/  SHF.L.U32 R0, R101, 0x1f, RZ ;  /* 0x0000001f65007819 */ /* 0x000fe200000006ff */
[----:B------:R-:W-:Y:S02]  /*16b0*/  ULDC UR4, c[0x0][0x28c] ;  /* 0x0000a30000047ab9 */ /* 0x000fe40000000800 */
[----:B------:R-:W-:Y:S01]  /*16c0*/  ISETP.LT.AND P1, PT, RZ, UR4, PT ;  /* 0x00000004ff007c0c */ /* 0x000fe2000bf21270 */
[----:B------:R-:W1:Y:S02]  /*16d0*/  SYNCS.PHASECHK.TRANS64.TRYWAIT P0, [R93+UR42], R0 ;  /* 0x000000005d0075a7 */ /* 0x000e64000800016a */
[----:B-1-34-:R-:W-:Y:S10]  /*16e0*/  @!P0 BRA `(.L_x_16) ;  /* 0x00000068001c8947 */ /* 0x01aff40003800000 */
.L_x_199:
[----:B------:R-:W-:Y:S05]  /*16f0*/  @P1 BRA `(.L_x_17) ;  /* 0x0000000000401947 */ /* 0x000fea0003800000 */
[----:B-1----:R-:W-:Y:S01]  /*1700*/  MOV R0, 0x0 ;  /* 0x0000000000007802 */ /* 0x002fe20000000f00 */
[----:B------:R-:W-:Y:S01]  /*1710*/  ULDC.64 UR4, c[0x4][0x68] ;  /* 0x01001a0000047ab9 */ /* 0x000fe20000000a00 */
[----:B------:R-:W-:Y:S01]  /*1720*/  ULDC.64 UR6, c[0x4][0x8] ;  /* 0x0100020000067ab9 */ /* 0x000fe20000000a00 */
[----:B------:R-:W-:Y:S01]  /*1730*/  IMAD.U32 R4, RZ, RZ, UR4 ;  /* 0x00000004ff047e24 */ /* 0x000fe2000f8e00ff */
[----:B------:R1:W2:Y:S01]  /*1740*/  LDC.64 R14, c[0x4][R0] ;  /* 0x01000000000e7b82 */ /* 0x0002a20000000a00 */
[----:B------:R-:W-:Y:S01]  /*1750*/  IMAD.U32 R5, RZ, RZ, UR5 ;  /* 0x00000005ff057e24 */ /* 0x000fe2000f8e00ff */
[----:B------:R-:W-:Y:S01]  /*1760*/  ULDC.64 UR4, c[0x4][0x70] ;  /* 0x01001c0000047ab9 */ /* 0x000fe20000000a00 */
[----:B------:R-:W-:Y:S02]  /*1770*/  IMAD.U32 R10, RZ, RZ, UR6 ;  /* 0x00000006ff0a7e24 */ /* 0x000fe4000f8e00ff */
[----:B------:R-:W-:Y:S02]  /*1780*/  IMAD.U32 R6, RZ, RZ, UR4 ;  /* 0x00000004ff067e24 */ /* 0x000fe4000f8e00ff */
[----:B------:R-:W-:-:S02]  /*1790*/  IMAD.U32 R7, RZ, RZ, UR5 ;  /* 0x00000005ff077e24 */ /* 0x000fc4000f8e00ff */
[----:B------:R-:W-:Y:S02]  /*17a0*/  IMAD.U32 R11, RZ, RZ, UR7 ;  /* 0x00000007ff0b7e24 */ /* 0x000fe4000f8e00ff */
[----:B------:R-:W-:Y:S02]  /*17b0*/  IMAD.MOV.U32 R8, RZ, RZ, 0x1e1 ;  /* 0x000001e1ff087424 */ /* 0x000fe400078e00ff */
[----:B0-----:R-:W-:Y:S02]  /*17c0*/  IMAD.MOV.U32 R12, RZ, RZ, 0x1 ;  /* 0x00000001ff0c7424 */ /* 0x001fe400078e00ff */
[----:B-1----:R-:W-:-:S07]  /*17d0*/  IMAD.MOV.U32 R13, RZ, RZ, RZ ;  /* 0x000000ffff0d7224 */ /* 0x002fce00078e00ff */
[----:B------:R-:W-:-:S07]  /*17e0*/  LEPC R20, `(.L_x_17) ;  /* 0x000000001014794e */ /* 0x000fce0000000000 */
[----:B--2--5:R-:W-:Y:S05]  /*17f0*/  CALL.ABS.NOINC R14 ;  /* 0x000000000e007343 */ /* 0x024fea0003c00000 */
.L_x_17:
[----:B------:R-:W-:-:S13]  /*1800*/  ISETP.NE.AND P0, PT, R100, 0x3, PT ;  /* 0x000000036400780c */ /* 0x000fda0003f05270 */
[----:B------:R-:W-:Y:S05]  /*1810*/  @!P0 BRA `(.L_x_18) ;  /* 0x0000000000048947 */ /* 0x000fea0003800000 */
[----:B------:R-:W-:Y:S01]  /*1820*/  BPT.TRAP 0x1 ;  /* 0x000000040000795c */ /* 0x000fe20000300000 */
.L_x_18:
[----:B------:R-:W-:Y:S02]  /*1830*/  IMAD.U32 R3, RZ, RZ, UR38 ;  /* 0x00000026ff037e24 */ /* 0x000fe4000f8e00ff */
[----:B-1----:R-:W-:-:S03]  /*1840*/  IMAD.U32 R0, RZ, RZ, UR39 ;  /* 0x00000027ff007e24 */ /* 0x002fc6000f8e00ff */
[----:B------:R-:W-:Y:S02]  /*1850*/  LEA R3, R3, UR41, 0x3 ;  /* 0x0000002903037c11 */ /* 0x000fe4000f8e18ff */
[----:B------:R-:W-:-:S04]  /*1860*/  SHF.L.U32 R0, R0, 0x1f, RZ ;  /* 0x0000001f00007819 */ /* 0x000fc800000006ff */
[----:B------:R1:W2:Y:S01]  /*1870*/  SYNCS.PHASECHK.TRANS64.TRYWAIT P1, [R3+URZ], R0 ;  /* 0x00000000030075a7 */ /* 0x0002a2000802017f */
[----:B------:R-:W-:Y:S05]  /*1880*/  @!P0 BRA `(.L_x_19) ;  /* 0x0000000000048947 */ /* 0x000fea0003800000 */
[----:B------:R-:W-:Y:S01]  /*1890*/  BPT.TRAP 0x1 ;  /* 0x000000040000795c */ /* 0x000fe20000300000 */
.L_x_19:
[----:B--2---:R-:W-:Y:S05]  /*18a0*/  @P1 BRA `(.L_x_20) ;  /* 0x0000000000081947 */ /* 0x004fea0003800000 */
[----:B------:R-:W2:Y:S02]  /*18b0*/  SYNCS.PHASECHK.TRANS64.TRYWAIT P1, [R3+URZ], R0 ;  /* 0x00000000030075a7 */ /* 0x000ea4000802017f */
[----:B--2---:R-:W-:Y:S05]  /*18c0*/  @!P1 BRA `(.L_x_21) ;  /* 0x0000006400b89947 */ /* 0x004fea0003800000 */
.L_x_20:
[----:B------:R-:W-:Y:S05]  /*18d0*/  WARPSYNC.ALL ;  /* 0x0000000000007948 */ /* 0x000fea0003800000 */
[----:B------:R-:W-:Y:S01]  /*18e0*/  ULEA UR4, UR38, UR44, 0x8 ;  /* 0x0000002c26047291 */ /* 0x000fe2000f8e403f */
[----:B------:R-:W-:Y:S01]  /*18f0*/  WARPGROUP.ARRIVE ;  /* 0x00000000000079c5 */ /* 0x000fe20000000000 */
[----:B------:R-:W-:Y:S01]  /*1900*/  ULEA UR6, UR38, UR45, 0x9 ;  /* 0x0000002d26067291 */ /* 0x000fe2000f8e483f */
[----:B-12---:R-:W-:Y:S01]  /*1910*/  IMAD.U32 R0, RZ, RZ, UR43 ;  /* 0x0000002bff007e24 */ /* 0x006fe2000f8e00ff */
[----:B------:R-:W-:Y:S01]  /*1920*/  UMOV UR5, 0x80000020 ;  /* 0x8000002000057882 */ /* 0x000fe20000000000 */
[----:B------:R-:W-:-:S03]  /*1930*/  UMOV UR7, 0x80000020 ;  /* 0x8000002000077882 */ /* 0x000fc60000000000 */
[----:B------:R-:W-:-:S03]  /*1940*/  ISETP.GE.AND P1, PT, R0, 0x1, PT ;  /* 0x000000010000780c */ /* 0x000fc60003f26270 */
[----:B------:R-:W-:Y:S01]  /*1950*/  HGMMA.64x128x16.F32 R24, gdesc[UR4], RZ, !UPT, gsb0 ;  /* 0x01e00000041879f0 */ /* 0x000fe2000c0008ff */
[----:B------:R-:W-:Y:S02]  /*1960*/  UIADD3 UR4, UR4, 0x2, URZ ;  /* 0x0000000204047890 */ /* 0x000fe4000fffe03f */
[----:B------:R-:W-:Y:S01]  /*1970*/  UIADD3 UR6, UR6, 0x2, URZ ;  /* 0x0000000206067890 */ /* 0x000fe2000fffe03f */
[----:B------:R-:W-:Y:S01]  /*1980*/  UMOV UR5, 0x80000020 ;  /* 0x8000002000057882 */ /* 0x000fe20000000000 */
[----:B------:R-:W-:Y:S01]  /*1990*/  UMOV UR7, 0x80000020 ;  /* 0x8000002000077882 */ /* 0x000fe20000000000 */
[----:B------:R-:W-:Y:S02]  /*19a0*/  WARPGROUP.DEPBAR.LE gsb0, 0x0 ;  /* 0x00008000000079c5 */ /* 0x000fe40000010000 */
[----:B------:R-:W-:-:S06]  /*19b0*/  WARPGROUP.ARRIVE ;  /* 0x00000000000079c5 */ /* 0x000fcc0000000000 */
[----:B------:R-:W-:Y:S03]  /*19c0*/  HGMMA.64x128x16.F32 R24, gdesc[UR4], R24, gsb0 ;  /* 0x01e00000041879f0 */ /* 0x000fe60008000818 */
[----:B------:R-:W-:Y:S02]  /*19d0*/  WARPGROUP.DEPBAR.LE gsb0, 0x0 ;  /* 0x00008000000079c5 */ /* 0x000fe40000010000 */
[----:B------:R-:W-:Y:S05]  /*19e0*/  @!P1 BRA `(.L_x_22) ;  /* 0x0000000000d09947 */ /* 0x000fea0003800000 */
[----:B------:R-:W-:Y:S01]  /*19f0*/  UIADD3 UR4, UR38, 0x1, URZ ;  /* 0x0000000126047890 */ /* 0x000fe2000fffe03f */
[----:B------:R-:W-:Y:S01]  /*1a00*/  IMAD.U32 R0, RZ, RZ, UR43 ;  /* 0x0000002bff007e24 */ /* 0x000fe2000f8e00ff */
[----:B------:R-:W-:Y:S02]  /*1a10*/  UMOV UR9, UR38 ;  /* 0x0000002600097c82 */ /* 0x000fe40008000000 */
[----:B------:R-:W-:-:S04]  /*1a20*/  UISETP.NE.AND UP0, UPT, UR4, 0x12, UPT ;  /* 0x000000120400788c */ /* 0x000fc8000bf05270 */
[----:B------:R-:W-:Y:S02]  /*1a30*/  USEL UR5, URZ, 0x1, UP0 ;  /* 0x000000013f057887 */ /* 0x000fe40008000000 */
[----:B------:R-:W-:Y:S02]  /*1a40*/  USEL UR8, UR4, URZ, UP0 ;  /* 0x0000003f04087287 */ /* 0x000fe40008000000 */
[----:B------:R-:W-:-:S06]  /*1a50*/  ULOP3.LUT UR5, UR39, UR5, URZ, 0x3c, !UPT ;  /* 0x0000000527057292 */ /* 0x000fcc000f8e3c3f */
[----:B------:R-:W-:-:S07]  /*1a60*/  IMAD.U32 R5, RZ, RZ, UR5 ;  /* 0x00000005ff057e24 */ /* 0x000fce000f8e00ff */
.L_x_29:
[----:B-12---:R-:W-:Y:S05]  /*1a70*/  @!P0 BRA `(.L_x_23) ;  /* 0x0000000000048947 */ /* 0x006fea0003800000 */
[----:B------:R-:W-:Y:S01]  /*1a80*/  BPT.TRAP 0x1 ;  /* 0x000000040000795c */ /* 0x000fe20000300000 */
.L_x_23:
[----:B------:R-:W-:Y:S01]  /*1a90*/  ULEA UR4, UR8, UR41, 0x3 ;  /* 0x0000002908047291 */ /* 0x000fe2000f8e183f */
[----:B------:R-:W-:-:S08]  /*1aa0*/  SHF.L.U32 R3, R5, 0x1f, RZ ;  /* 0x0000001f05037819 */ /* 0x000fd000000006ff */
[----:B------:R1:W2:Y:S01]  /*1ab0*/  SYNCS.PHASECHK.TRANS64.TRYWAIT P1, [UR4], R3 ;  /* 0x00000003ff0075a7 */ /* 0x0002a20008020144 */
[----:B------:R-:W-:Y:S05]  /*1ac0*/  @!P0 BRA `(.L_x_24) ;  /* 0x0000000000048947 */ /* 0x000fea0003800000 */
[----:B------:R-:W-:Y:S01]  /*1ad0*/  BPT.TRAP 0x1 ;  /* 0x000000040000795c */ /* 0x000fe20000300000 */
.L_x_24:
[----:B--2---:R-:W-:Y:S05]  /*1ae0*/  @P1 BRA `(.L_x_25) ;  /* 0x0000000000081947 */ /* 0x004fea0003800000 */
[----:B------:R-:W2:Y:S02]  /*1af0*/  SYNCS.PHASECHK.TRANS64.TRYWAIT P1, [UR4], R3 ;  /* 0x00000003ff0075a7 */ /* 0x000ea40008020144 */
[----:B--2---:R-:W-:Y:S05]  /*1b00*/  @!P1 BRA `(.L_x_26) ;  /* 0x00000064003c9947 */ /* 0x004fea0003800000 */
.L_x_25:
[----:B------:R-:W-:Y:S01]  /*1b10*/  ULEA UR4, UR8, UR44, 0x8 ;  /* 0x0000002c08047291 */ /* 0x000fe2000f8e403f */
[----:B------:R-:W-:Y:S01]  /*1b20*/  WARPGROUP.ARRIVE ;  /* 0x00000000000079c5 */ /* 0x000fe20000000000 */
[----:B------:R-:W-:Y:S01]  /*1b30*/  ULEA UR6, UR8, UR45, 0x9 ;  /* 0x0000002d08067291 */ /* 0x000fe2000f8e483f */
[----:B------:R-:W-:Y:S01]  /*1b40*/  UMOV UR5, 0x80000020 ;  /* 0x8000002000057882 */ /* 0x000fe20000000000 */
[----:B------:R-:W-:-:S07]  /*1b50*/  UMOV UR7, 0x80000020 ;  /* 0x8000002000077882 */ /* 0x000fce0000000000 */
[----:B------:R-:W-:Y:S01]  /*1b60*/  HGMMA.64x128x16.F32 R24, gdesc[UR4], R24, gsb0 ;  /* 0x01e00000041879f0 */ /* 0x000fe20008000818 */
        /* <DEDUP_REMOVED lines=9> */
[----:B------:R-:W-:Y:S01]  /*1c00*/  BPT.TRAP 0x1 ;  /* 0x000000040000795c */ /* 0x000fe20000300000 */
.L_x_27:
[----:B------:R-:W-:Y:S01]  /*1c10*/  ULEA UR4, UR9, UR41, 0x3 ;  /* 0x0000002909047291 */ /* 0x000fe2000f8e183f */
[----:B------:R-:W-:-:S03]  /*1c20*/  ISETP.GT.U32.AND P1, PT, R16, 0x1, PT ;  /* 0x000000011000780c */ /* 0x000fc60003f24070 */
[----:B------:R-:W-:-:S04]  /*1c30*/  UIADD3 UR4, UR4, 0x90, URZ ;  /* 0x0000009004047890 */ /* 0x000fc8000fffe03f */
[----:B------:R-:W-:-:S09]  /*1c40*/  UPRMT UR4, URZ, 0x654, UR4 ;  /* 0x000006543f047896 */ /* 0x000fd20008000004 */
[----:B------:R-:W-:Y:S01]  /*1c50*/  SYNCS.ARRIVE.TRANS64.RED.A1T0 RZ, [UR4], RZ ;  /* 0x000000ffffff79a7 */ /* 0x000fe20008100404 */
[----:B------:R-:W-:Y:S05]  /*1c60*/  @P1 BRA `(.L_x_28) ;  /* 0x0000000000041947 */ /* 0x000fea0003800000 */
[----:B------:R-:W-:Y:S01]  /*1c70*/  BPT.TRAP 0x1 ;  /* 0x000000040000795c */ /* 0x000fe20000300000 */
.L_x_28:
[----:B------:R-:W-:Y:S01]  /*1c80*/  UIADD3 UR8, UR8, 0x1, URZ ;  /* 0x0000000108087890 */ /* 0x000fe2000fffe03f */
[C---:B------:R-:W-:Y:S01]  /*1c90*/  ISETP.GT.AND P1, PT, R0.reuse, 0x1, PT ;  /* 0x000000010000780c */ /* 0x040fe20003f24270 */
[----:B------:R-:W-:Y:S01]  /*1ca0*/  UIADD3 UR9, UR9, 0x1, URZ ;  /* 0x0000000109097890 */ /* 0x000fe2000fffe03f */
[----:B------:R-:W-:Y:S01]  /*1cb0*/  VIADD R0, R0, 0xffffffff ;  /* 0xffffffff00007836 */ /* 0x000fe20000000000 */
[----:B------:R-:W-:Y:S02]  /*1cc0*/  UISETP.NE.AND UP0, UPT, UR8, 0x12, UPT ;  /* 0x000000120800788c */ /* 0x000fe4000bf05270 */
[----:B------:R-:W-:Y:S02]  /*1cd0*/  UISETP.NE.AND UP1, UPT, UR9, 0x12, UPT ;  /* 0x000000120900788c */ /* 0x000fe4000bf25270 */
[----:B------:R-:W-:Y:S02]  /*1ce0*/  USEL UR4, URZ, 0x1, UP0 ;  /* 0x000000013f047887 */ /* 0x000fe40008000000 */
[----:B------:R-:W-:-:S02]  /*1cf0*/  USEL UR8, UR8, URZ, UP0 ;  /* 0x0000003f08087287 */ /* 0x000fc40008000000 */
[----:B------:R-:W-:Y:S02]  /*1d00*/  USEL UR9, UR9, URZ, UP1 ;  /* 0x0000003f09097287 */ /* 0x000fe40008800000 */
[----:B------:R-:W-:Y:S01]  /*1d10*/  LOP3.LUT R5, R5, UR4, RZ, 0x3c, !PT ;  /* 0x0000000405057c12 */ /* 0x000fe2000f8e3cff */
[----:B------:R-:W-:Y:S09]  /*1d20*/  @P1 BRA `(.L_x_29) ;  /* 0xfffffffc00501947 */ /* 0x000ff2000383ffff */
.L_x_22:
[----:B------:R-:W3:Y:S01]  /*1d30*/  LDC R0, c[0x0][0x28c] ;  /* 0x0000a300ff007b82 */ /* 0x000ee20000000800 */
[----:B------:R4:W-:Y:S01]  /*1d40*/  SYNCS.ARRIVE.TRANS64.A1T0 RZ, [R94+UR47], RZ ;  /* 0x000000ff5eff79a7 */ /* 0x0009e2000810002f */
[----:B---3--:R-:W-:-:S13]  /*1d50*/  ISETP.GE.AND P1, PT, R0, 0x1, PT ;  /* 0x000000010000780c */ /* 0x008fda0003f26270 */
[----:B----4-:R-:W-:Y:S05]  /*1d60*/  @!P1 BRA `(.L_x_30) ;  /* 0x0000000000349947 */ /* 0x010fea0003800000 */
[----:B------:R-:W-:Y:S05]  /*1d70*/  @!P0 BRA `(.L_x_31) ;  /* 0x0000000000048947 */ /* 0x000fea0003800000 */
[----:B------:R-:W-:Y:S01]  /*1d80*/  BPT.TRAP 0x1 ;  /* 0x000000040000795c */ /* 0x000fe20000300000 */
.L_x_31:
[----:B------:R-:W-:Y:S01]  /*1d90*/  UIADD3 UR6, UR43, UR38, URZ ;  /* 0x000000262b067290 */ /* 0x000fe2000fffe03f */
[----:B------:R-:W-:-:S03]  /*1da0*/  ISETP.GT.U32.AND P0, PT, R16, 0x1, PT ;  /* 0x000000011000780c */ /* 0x000fc60003f04070 */
[----:B------:R-:W-:-:S04]  /*1db0*/  UIMAD.WIDE.U32 UR4, UR6, 0x38e38e39, URZ ;  /* 0x38e38e39060478a5 */ /* 0x000fc8000f8e003f */
[----:B------:R-:W-:-:S04]  /*1dc0*/  USHF.R.U32.HI UR4, URZ, 0x2, UR5 ;  /* 0x000000023f047899 */ /* 0x000fc80008011605 */
[----:B------:R-:W-:-:S04]  /*1dd0*/  UIMAD UR6, UR4, -0x12, UR6 ;  /* 0xffffffee040678a4 */ /* 0x000fc8000f8e0206 */
[----:B------:R-:W-:-:S04]  /*1de0*/  ULEA UR6, UR6, UR41, 0x3 ;  /* 0x0000002906067291 */ /* 0x000fc8000f8e183f */
[----:B------:R-:W-:-:S04]  /*1df0*/  UIADD3 UR6, UR6, 0x90, URZ ;  /* 0x0000009006067890 */ /* 0x000fc8000fffe03f */
[----:B------:R-:W-:-:S09]  /*1e00*/  UPRMT UR6, URZ, 0x654, UR6 ;  /* 0x000006543f067896 */ /* 0x000fd20008000006 */
[----:B------:R-:W-:Y:S01]  /*1e10*/  SYNCS.ARRIVE.TRANS64.RED.A1T0 RZ, [UR6], RZ ;  /* 0x000000ffffff79a7 */ /* 0x000fe20008100406 */
[----:B------:R-:W-:Y:S05]  /*1e20*/  @P0 BRA `(.L_x_30) ;  /* 0x0000000000040947 */ /* 0x000fea0003800000 */
[----:B------:R-:W-:Y:S01]  /*1e30*/  BPT.TRAP 0x1 ;  /* 0x000000040000795c */ /* 0x000fe20000300000 */
.L_x_30:
[----:B------:R-:W-:Y:S01]  /*1e40*/  SHF.L.U32 R0, R101, 0x1f, RZ ;  /* 0x0000001f65007819 */ /* 0x000fe200000006ff */
[----:B------:R-:W-:Y:S01]  /*1e50*/  UIADD3 UR38, UR46, UR38, URZ ;  /* 0x000000262e267290 */ /* 0x000fe2000fffe03f */
[----:B------:R-:W3:Y:S01]  /*1e60*/  LDC R9, c[0x0][0x288] ;  /* 0x0000a200ff097b82 */ /* 0x000ee20000000800 */
[----:B------:R-:W-:Y:S01]  /*1e70*/  UISETP.GE.U32.AND UP1, UPT, UR46, 0x12, UPT ;  /* 0x000000122e00788c */ /* 0x000fe2000bf26070 */
[----:B------:R-:W-:Y:S01]  /*1e80*/  IMAD.SHL.U32 R10, R92, 0x2, RZ ;  /* 0x000000025c0a7824 */ /* 0x000fe200078e00ff */
[----:B------:R-:W-:Y:S02]  /*1e90*/  UISETP.GT.U32.AND UP0, UPT, UR38, 0x11, UPT ;  /* 0x000000112600788c */ /* 0x000fe4000bf04070 */
[----:B------:R-:W-:Y:S02]  /*1ea0*/  UIMAD.WIDE.U32 UR4, UR38, 0x38e38e39, URZ ;  /* 0x38e38e39260478a5 */ /* 0x000fe4000f8e003f */
[----:B------:R-:W-:Y:S01]  /*1eb0*/  UISETP.LT.U32.AND UP0, UPT, UR46, 0x12, UP0 ;  /* 0x000000122e00788c */ /* 0x000fe20008701070 */
[----:B------:R-:W4:Y:S01]  /*1ec0*/  SYNCS.PHASECHK.TRANS64.TRYWAIT P0, [R93+UR42+0x10], R0 ;  /* 0x000010005d0075a7 */ /* 0x000f22000800016a */
[----:B------:R-:W-:Y:S01]  /*1ed0*/  USHF.R.U32.HI UR4, URZ, 0x2, UR5 ;  /* 0x000000023f047899 */ /* 0x000fe20008011605 */
[----:B------:R-:W-:Y:S01]  /*1ee0*/  SHF.R.S32.HI R11, RZ, 0x1f, R10 ;  /* 0x0000001fff0b7819 */ /* 0x000fe2000001140a */
[----:B------:R-:W-:-:S02]  /*1ef0*/  USEL UR6, URZ, 0x1, !UP0 ;  /* 0x000000013f067887 */ /* 0x000fc4000c000000 */
[----:B------:R-:W-:Y:S02]  /*1f00*/  UIMAD UR38, UR4, -0x12, UR38 ;  /* 0xffffffee042678a4 */ /* 0x000fe4000f8e0226 */
[----:B------:R-:W-:-:S04]  /*1f10*/  ULOP3.LUT UR39, UR39, UR6, URZ, 0x3c, !UPT ;  /* 0x0000000627277292 */ /* 0x000fc8000f8e3c3f */
[----:B------:R-:W-:Y:S01]  /*1f20*/  @UP1 ULOP3.LUT UR39, UR39, 0x1, UR4, 0x78, !UPT ;  /* 0x0000000127271892 */ /* 0x000fe2000f8e7804 */
[----:B---34-:R-:W-:Y:S11]  /*1f30*/  @!P0 BRA `(.L_x_32) ;  /* 0x0000006000488947 */ /* 0x018ff60003800000 */
.L_x_200:
[----:B---3--:R-:W-:Y:S01]  /*1f40*/  IMAD.SHL.U32 R0, R19, 0x40, RZ ;  /* 0x0000004013007824 */ /* 0x008fe200078e00ff */
[----:B------:R-:W-:Y:S01]  /*1f50*/  ULDC UR6, c[0x0][0x284] ;  /* 0x0000a10000067ab9 */ /* 0x000fe20000000800 */
[----:B------:R-:W-:Y:S01]  /*1f60*/  IMAD.SHL.U32 R20, R22, 0x80, RZ ;  /* 0x0000008016147824 */ /* 0x000fe200078e00ff */
[----:B0-----:R-:W-:Y:S01]  /*1f70*/  SHF.R.S32.HI R13, RZ, 0x1f, R2 ;  /* 0x0000001fff0d7819 */ /* 0x001fe20000011402 */
[----:B------:R-:W-:Y:S01]  /*1f80*/  ULDC.64 UR4, c[0x0][0x5d0] ;  /* 0x0001740000047ab9 */ /* 0x000fe20000000a00 */
[----:B------:R-:W-:Y:S01]  /*1f90*/  ISETP.GE.AND P0, PT, R0, UR6, PT ;  /* 0x0000000600007c0c */ /* 0x000fe2000bf06270 */
[----:B--2---:R-:W-:Y:S01]  /*1fa0*/  IMAD.WIDE.U32 R4, R2, UR4, R10 ;  /* 0x0000000402047c25 */ /* 0x004fe2000f8e000a */
[----:B------:R-:W-:Y:S02]  /*1fb0*/  SHF.R.S32.HI R21, RZ, 0x1f, R20 ;  /* 0x0000001fff157819 */ /* 0x000fe40000011414 */
[C---:B------:R-:W-:Y:S01]  /*1fc0*/  ISETP.GE.OR P0, PT, R20.reuse, R9, P0 ;  /* 0x000000091400720c */ /* 0x040fe20000706670 */
[----:B-1----:R-:W-:Y:S01]  /*1fd0*/  IMAD R3, R13, UR4, RZ ;  /* 0x000000040d037c24 */ /* 0x002fe2000f8e02ff */
[----:B------:R-:W-:-:S03]  /*1fe0*/  IADD3 R4, P1, R20, R4, RZ ;  /* 0x0000000414047210 */ /* 0x000fc60007f3e0ff */
[----:B------:R-:W-:-:S05]  /*1ff0*/  IMAD R3, R2, UR5, R3 ;  /* 0x0000000502037c24 */ /* 0x000fca000f8e0203 */
[----:B------:R-:W-:-:S03]  /*2000*/  IADD3.X R5, R21, R5, R3, P1, !PT ;  /* 0x0000000515057210 */ /* 0x000fc60000ffe403 */
[----:B------:R-:W-:Y:S05]  /*2010*/  @P0 BRA `(.L_x_33) ;  /* 0x0000004000300947 */ /* 0x000fea0003800000 */
[----:B------:R-:W0:Y:S01]  /*2020*/  LDC.64 R6, c[0x0][0x5c8] ;  /* 0x00017200ff067b82 */ /* 0x000e220000000a00 */
[----:B-----5:R-:W-:Y:S01]  /*2030*/  FSETP.NEU.AND P0, PT, R89, RZ, PT ;  /* 0x000000ff5900720b */ /* 0x020fe20003f0d000 */
[----:B------:R-:W-:Y:S01]  /*2040*/  IMAD R3, R92, -0x2, R9 ;  /* 0xfffffffe5c037824 */ /* 0x000fe200078e0209 */
[----:B------:R-:W-:Y:S01]  /*2050*/  BSSY B0, `(.L_x_33) ;  /* 0x0000408000007945 */ /* 0x000fe20003800000 */
[----:B------:R-:W-:-:S04]  /*2060*/  IMAD.WIDE R102, R19, 0x40, R90 ;  /* 0x0000004013667825 */ /* 0x000fc800078e025a */
[----:B------:R-:W-:Y:S02]  /*2070*/  IMAD.IADD R3, R3, 0x1, -R20 ;  /* 0x0000000103037824 */ /* 0x000fe400078e0a14 */
[----:B------:R-:W-:-:S03]  /*2080*/  IMAD.IADD R0, R97, 0x1, -R0 ;  /* 0x0000000161007824 */ /* 0x000fc600078e0a00 */
[----:B------:R-:W-:-:S04]  /*2090*/  ISETP.GT.AND P2, PT, R3, RZ, PT ;  /* 0x000000ff0300720c */ /* 0x000fc80003f44270 */
[----:B------:R-:W-:Y:S01]  /*20a0*/  ISETP.GT.AND P1, PT, R0, RZ, P2 ;  /* 0x000000ff0000720c */ /* 0x000fe20001724270 */
[-C--:B0-----:R-:W-:Y:S02]  /*20b0*/  IMAD R8, R103, R6.reuse, RZ ;  /* 0x0000000667087224 */ /* 0x081fe400078e02ff */
[----:B------:R-:W-:-:S04]  /*20c0*/  IMAD.WIDE.U32 R104, R102, R6, R4 ;  /* 0x0000000666687225 */ /* 0x000fc800078e0004 */
[----:B------:R-:W-:-:S04]  /*20d0*/  IMAD R5, R102, R7, R8 ;  /* 0x0000000766057224 */ /* 0x000fc800078e0208 */
[----:B------:R-:W-:Y:S01]  /*20e0*/  IMAD.IADD R9, R105, 0x1, R5 ;  /* 0x0000000169097824 */ /* 0x000fe200078e0205 */
[----:B------:R-:W-:Y:S06]  /*20f0*/  @!P0 BRA `(.L_x_34) ;  /* 0x0000002c00248947 */ /* 0x000fec0003800000 */
[----:B------:R-:W0:Y:S01]  /*2100*/  LDC.64 R106, c[0x0][0x5b8] ;  /* 0x00016e00ff6a7b82 */ /* 0x000e220000000a00 */
[----:B------:R-:W-:-:S07]  /*2110*/  ULDC.64 UR4, c[0x0][0x5c0] ;  /* 0x0001700000047ab9 */ /* 0x000fce0000000a00 */
[----:B------:R-:W1:Y:S08]  /*2120*/  LDC.64 R108, c[0x0][0x5b0] ;  /* 0x00016c00ff6c7b82 */ /* 0x000e700000000a00 */
[----:B------:R-:W2:Y:S01]  /*2130*/  LDC.64 R110, c[0x0][0x5a8] ;  /* 0x00016a00ff6e7b82 */ /* 0x000ea20000000a00 */
[-C--:B0-----:R-:W-:Y:S02]  /*2140*/  IMAD R8, R13, R106.reuse, RZ ;  /* 0x0000006a0d087224 */ /* 0x081fe400078e02ff */
[----:B------:R-:W-:-:S04]  /*2150*/  IMAD.WIDE.U32 R4, R2, R106, R10 ;  /* 0x0000006a02047225 */ /* 0x000fc800078e000a */
[----:B------:R-:W-:Y:S01]  /*2160*/  IMAD R105, R2, R107, R8 ;  /* 0x0000006b02697224 */ /* 0x000fe200078e0208 */
[----:B------:R-:W-:Y:S01]  /*2170*/  IADD3 R12, P0, R20, R4, RZ ;  /* 0x00000004140c7210 */ /* 0x000fe20007f1e0ff */
[----:B-1----:R-:W-:-:S03]  /*2180*/  IMAD R4, R103, R108, RZ ;  /* 0x0000006c67047224 */ /* 0x002fc600078e02ff */
[----:B------:R-:W-:Y:S01]  /*2190*/  IADD3.X R13, R21, R5, R105, P0, !PT ;  /* 0x00000005150d7210 */ /* 0x000fe200007fe469 */
[C---:B------:R-:W-:Y:S02]  /*21a0*/  IMAD R107, R102.reuse, R109, R4 ;  /* 0x0000006d666b7224 */ /* 0x040fe400078e0204 */
[----:B------:R-:W-:-:S04]  /*21b0*/  IMAD.WIDE.U32 R4, R102, R108, R12 ;  /* 0x0000006c66047225 */ /* 0x000fc800078e000c */
[----:B------:R-:W-:Y:S01]  /*21c0*/  IMAD.IADD R5, R5, 0x1, R107 ;  /* 0x0000000105057824 */ /* 0x000fe200078e026b */
[----:B--2---:R-:W-:-:S04]  /*21d0*/  LEA R14, P0, R4, R110, 0x1 ;  /* 0x0000006e040e7211 */ /* 0x004fc800078008ff */
[----:B------:R-:W-:-:S05]  /*21e0*/  LEA.HI.X R15, R4, R111, R5, 0x1, P0 ;  /* 0x0000006f040f7211 */ /* 0x000fca00000f0c05 */
[----:B------:R-:W2:Y:S01]  /*21f0*/  @P1 LDG.E.LTC128B.U16 R19, desc[UR36][R14.64] ;  /* 0x000000240e131981 */ /* 0x000ea2000c1e1520 */
[----:B------:R-:W-:Y:S01]  /*2200*/  IMAD.WIDE.U32 R4, R102, R108, R20 ;  /* 0x0000006c66047225 */ /* 0x000fe200078e0014 */
[----:B------:R-:W-:Y:S02]  /*2210*/  BSSY B1, `(.L_x_35) ;  /* 0x0000015000017945 */ /* 0x000fe40003800000 */
[----:B------:R-:W-:-:S04]  /*2220*/  IADD3 R98, P0, R10, R4, RZ ;  /* 0x000000040a627210 */ /* 0x000fc80007f1e0ff */
[----:B------:R-:W-:Y:S02]  /*2230*/  IADD3.X R99, R11, R107, R5, P0, !PT ;  /* 0x0000006b0b637210 */ /* 0x000fe400007fe405 */
[----:B------:R-:W-:Y:S01]  /*2240*/  LEA R8, P0, R104, UR4, 0x1 ;  /* 0x0000000468087c11 */ /* 0x000fe2000f8008ff */
[----:B------:R-:W-:-:S03]  /*2250*/  IMAD.WIDE.U32 R98, R2, R106, R98 ;  /* 0x0000006a02627225 */ /* 0x000fc600078e0062 */
[----:B------:R-:W-:Y:S02]  /*2260*/  LEA.HI.X R9, R104, UR5, R9, 0x1, P0 ;  /* 0x0000000568097c11 */ /* 0x000fe400080f0c09 */
[----:B------:R-:W-:-:S04]  /*2270*/  ISETP.GT.AND P0, PT, R3, 0x1, PT ;  /* 0x000000010300780c */ /* 0x000fc80003f04270 */
[----:B------:R-:W-:Y:S01]  /*2280*/  ISETP.GT.AND P3, PT, R0, RZ, P0 ;  /* 0x000000ff0000720c */ /* 0x000fe20000764270 */
[----:B--2---:R-:W-:-:S05]  /*2290*/  HADD2.F32 R4, -RZ, R19.H0_H0 ;  /* 0x20000013ff047230 */ /* 0x004fca0000004100 */
[----:B------:R-:W-:Y:S01]  /*22a0*/  FMUL R5, R4, R89 ;  /* 0x0000005904057220 */ /* 0x000fe20000400000 */
[----:B------:R-:W-:-:S03]  /*22b0*/  LEA R4, P4, R98, R110, 0x1 ;  /* 0x0000006e62047211 */ /* 0x000fc600078808ff */
[----:B------:R-:W-:-:S05]  /*22c0*/  FFMA R5, R24, R88, R5 ;  /* 0x0000005818057223 */ /* 0x000fca0000000005 */
[----:B------:R-:W-:Y:S01]  /*22d0*/  F2FP.F16.F32.PACK_AB R14, RZ, R5 ;  /* 0x00000005ff0e723e */ /* 0x000fe200000000ff */
[----:B------:R-:W-:-:S03]  /*22e0*/  IMAD.IADD R5, R105, 0x1, R99 ;  /* 0x0000000169057824 */ /* 0x000fc600078e0263 */
[----:B------:R-:W-:Y:S01]  /*22f0*/  PRMT R15, R14, 0x7610, R15 ;  /* 0x000076100e0f7816 */ /* 0x000fe2000000000f */
[----:B------:R-:W-:Y:S01]  /*2300*/  IMAD.SHL.U32 R14, R108, 0x8, RZ ;  /* 0x000000086c0e7824 */ /* 0x000fe200078e00ff */
[----:B------:R-:W-:-:S03]  /*2310*/  LEA.HI.X R5, R98, R111, R5, 0x1, P4 ;  /* 0x0000006f62057211 */ /* 0x000fc600020f0c05 */
[----:B------:R0:W-:Y:S02]  /*2320*/  @P1 STG.E.U16 desc[UR36][R8.64], R15 ;  /* 0x0000000f08001986 */ /* 0x0001e4000c101524 */
[----:B0-----:R-:W-:Y:S01]  /*2330*/  SHF.L.U64.HI R15, R108, 0x3, R109 ;  /* 0x000000036c0f7819 */ /* 0x001fe2000001026d */
[----:B------:R-:W-:Y:S06]  /*2340*/  @!P3 BRA `(.L_x_36) ;  /* 0x000000000004b947 */ /* 0x000fec0003800000 */
[----:B------:R0:W5:Y:S02]  /*2350*/  LDG.E.LTC128B.U16 R19, desc[UR36][R4.64+0x2] ;  /* 0x0000022404137981 */ /* 0x000164000c1e1520 */
.L_x_36:
[----:B------:R-:W-:Y:S05]  /*2360*/  BSYNC B1 ;  /* 0x0000000000017941 */ /* 0x000fea0003800000 */
.L_x_35:
[----:B-----5:R-:W-:Y:S01]  /*2370*/  HADD2.F32 R22, -RZ, R19.H0_H0 ;  /* 0x20000013ff167230 */ /* 0x020fe20000004100 */
[----:B------:R-:W-:Y:S01]  /*2380*/  ISETP.GT.AND P2, PT, R0, 0x8, P2 ;  /* 0x000000080000780c */ /* 0x000fe20001744270 */
[----:B------:R-:W-:-:S04]  /*2390*/  IMAD.WIDE.U32 R14, R102, R108, R14 ;  /* 0x0000006c660e7225 */ /* 0x000fc800078e000e */
[----:B------:R-:W-:Y:S01]  /*23a0*/  FMUL R22, R22, R89 ;  /* 0x0000005916167220 */ /* 0x000fe20000400000 */
[----:B------:R-:W-:Y:S01]  /*23b0*/  IMAD.IADD R107, R107, 0x1, R15 ;  /* 0x000000016b6b7824 */ /* 0x000fe200078e020f */
[----:B------:R-:W-:Y:S02]  /*23c0*/  IADD3 R15, P1, R12, R14, RZ ;  /* 0x0000000e0c0f7210 */ /* 0x000fe40007f3e0ff */
[----:B------:R-:W-:-:S03]  /*23d0*/  FFMA R22, R25, R88, R22 ;  /* 0x0000005819167223 */ /* 0x000fc60000000016 */
[----:B------:R-:W-:Y:S01]  /*23e0*/  IMAD.X R24, R107, 0x1, R13, P1 ;  /* 0x000000016b187824 */ /* 0x000fe200008e060d */
[C---:B------:R-:W-:Y:S02]  /*23f0*/  LEA R12, P1, R15.reuse, R110, 0x1 ;  /* 0x0000006e0f0c7211 */ /* 0x040fe400078208ff */
[----:B------:R-:W-:Y:S02]  /*2400*/  F2FP.F16.F32.PACK_AB R22, RZ, R22 ;  /* 0x00000016ff16723e */ /* 0x000fe400000000ff */
[----:B------:R-:W-:-:S03]  /*2410*/  LEA.HI.X R13, R15, R111, R24, 0x1, P1 ;  /* 0x0000006f0f0d7211 */ /* 0x000fc600008f0c18 */
[----:B------:R1:W-:Y:S04]  /*2420*/  @P3 STG.E.U16 desc[UR36][R8.64+0x2], R22 ;  /* 0x0000021608003986 */ /* 0x0003e8000c101524 */
[----:B------:R-:W2:Y:S01]  /*2430*/  @P2 LDG.E.LTC128B.U16 R19, desc[UR36][R12.64] ;  /* 0x000000240c132981 */ /* 0x000ea2000c1e1520 */
[----:B------:R-:W-:Y:S01]  /*2440*/  IADD3 R14, P1, P3, R10, R14, R20 ;  /* 0x0000000e0a0e7210 */ /* 0x000fe20007b3e014 */
[----:B------:R-:W-:Y:S01]  /*2450*/  BSSY B1, `(.L_x_37) ;  /* 0x0000011000017945 */ /* 0x000fe20003800000 */
[----:B------:R-:W-:Y:S02]  /*2460*/  SHF.L.U64.HI R7, R6, 0x4, R7 ;  /* 0x0000000406077819 */ /* 0x000fe40000010207 */
[----:B------:R-:W-:Y:S02]  /*2470*/  IADD3.X R15, R11, R107, R21, P1, P3 ;  /* 0x0000006b0b0f7210 */ /* 0x000fe40000fe6415 */
[----:B------:R-:W-:Y:S01]  /*2480*/  ISETP.GT.AND P0, PT, R0, 0x8, P0 ;  /* 0x000000080000780c */ /* 0x000fe20000704270 */
[----:B------:R-:W-:-:S04]  /*2490*/  IMAD.WIDE.U32 R14, R2, R106, R14 ;  /* 0x0000006a020e7225 */ /* 0x000fc800078e000e */
[----:B------:R-:W-:Y:S02]  /*24a0*/  IMAD.IADD R2, R105, 0x1, R15 ;  /* 0x0000000169027824 */ /* 0x000fe400078e020f */
[----:B--2---:R-:W-:-:S05]  /*24b0*/  HADD2.F32 R10, -RZ, R19.H0_H0 ;  /* 0x20000013ff0a7230 */ /* 0x004fca0000004100 */
[----:B------:R-:W-:Y:S01]  /*24c0*/  FMUL R11, R10, R89 ;  /* 0x000000590a0b7220 */ /* 0x000fe20000400000 */
[----:B------:R-:W-:Y:S02]  /*24d0*/  LEA R10, P1, R6, R8, 0x4 ;  /* 0x00000008060a7211 */ /* 0x000fe400078220ff */
[----:B------:R-:W-:Y:S01]  /*24e0*/  LEA R6, P3, R14, R110, 0x1 ;  /* 0x0000006e0e067211 */ /* 0x000fe200078608ff */
[----:B------:R-:W-:-:S05]  /*24f0*/  FFMA R11, R26, R88, R11 ;  /* 0x000000581a0b7223 */ /* 0x000fca000000000b */
[----:B------:R-:W-:Y:S01]  /*2500*/  F2FP.F16.F32.PACK_AB R12, RZ, R11 ;  /* 0x0000000bff0c723e */ /* 0x000fe200000000ff */
[----:B------:R-:W-:Y:S01]  /*2510*/  IMAD.X R11, R7, 0x1, R9, P1 ;  /* 0x00000001070b7824 */ /* 0x000fe200008e0609 */
[----:B------:R-:W-:-:S04]  /*2520*/  LEA.HI.X R7, R14, R111, R2, 0x1, P3 ;  /* 0x0000006f0e077211 */ /* 0x000fc800018f0c02 */
[----:B------:R1:W-:Y:S01]  /*2530*/  @P2 STG.E.U16 desc[UR36][R10.64], R12 ;  /* 0x0000000c0a002986 */ /* 0x0003e2000c101524 */
[----:B------:R-:W-:Y:S05]  /*2540*/  @!P0 BRA `(.L_x_38) ;  /* 0x0000000000048947 */ /* 0x000fea0003800000 */
[----:B------:R2:W5:Y:S02]  /*2550*/  LDG.E.LTC128B.U16 R19, desc[UR36][R6.64+0x2] ;  /* 0x0000022406137981 */ /* 0x000564000c1e1520 */
.L_x_38:
[----:B------:R-:W-:Y:S05]  /*2560*/  BSYNC B1 ;  /* 0x0000000000017941 */ /* 0x000fea0003800000 */
.L_x_37:
[----:B-----5:R-:W-:Y:S01]  /*2570*/  HADD2.F32 R2, -RZ, R19.H0_H0 ;  /* 0x20000013ff027230 */ /* 0x020fe20000004100 */
[----:B------:R-:W-:Y:S01]  /*2580*/  ISETP.GT.AND P1, PT, R3, 0x8, PT ;  /* 0x000000080300780c */ /* 0x000fe20003f24270 */
[----:B------:R-:W-:Y:S03]  /*2590*/  BSSY B1, `(.L_x_39) ;  /* 0x0000008000017945 */ /* 0x000fe60003800000 */
[----:B------:R-:W-:Y:S01]  /*25a0*/  FMUL R2, R2, R89 ;  /* 0x0000005902027220 */ /* 0x000fe20000400000 */
[----:B------:R-:W-:-:S03]  /*25b0*/  ISETP.GT.AND P2, PT, R0, RZ, P1 ;  /* 0x000000ff0000720c */ /* 0x000fc60000f44270 */
[----:B------:R-:W-:-:S05]  /*25c0*/  FFMA R2, R27, R88, R2 ;  /* 0x000000581b027223 */ /* 0x000fca0000000002 */
[----:B------:R-:W-:-:S05]  /*25d0*/  F2FP.F16.F32.PACK_AB R2, RZ, R2 ;  /* 0x00000002ff02723e */ /* 0x000fca00000000ff */
[----:B------:R3:W-:Y:S01]  /*25e0*/  @P0 STG.E.U16 desc[UR36][R10.64+0x2], R2 ;  /* 0x000002020a000986 */ /* 0x0007e2000c101524 */
[----:B------:R-:W-:Y:S05]  /*25f0*/  @!P2 BRA `(.L_x_40) ;  /* 0x000000000004a947 */ /* 0x000fea0003800000 */
[----:B------:R4:W5:Y:S02]  /*2600*/  LDG.E.LTC128B.U16 R19, desc[UR36][R4.64+0x10] ;  /* 0x0000102404137981 */ /* 0x000964000c1e1520 */
.L_x_40:
[----:B------:R-:W-:Y:S05]  /*2610*/  BSYNC B1 ;  /* 0x0000000000017941 */ /* 0x000fea0003800000 */
.L_x_39:
[----:B---3-5:R-:W-:Y:S01]  /*2620*/  HADD2.F32 R2, -RZ, R19.H0_H0 ;  /* 0x20000013ff027230 */ /* 0x028fe20000004100 */
        /* <DEDUP_REMOVED lines=9> */
.L_x_42:
[----:B------:R-:W-:Y:S05]  /*26c0*/  BSYNC B1 ;  /* 0x0000000000017941 */ /* 0x000fea0003800000 */
.L_x_41:
[----:B-----5:R-:W-:Y:S01]  /*26d0*/  HADD2.F32 R2, -RZ, R19.H0_H0 ;  /* 0x20000013ff027230 */ /* 0x020fe20000004100 */
[----:B------:R-:W-:Y:S01]  /*26e0*/  ISETP.GT.AND P1, PT, R0, 0x8, P1 ;  /* 0x000000080000780c */ /* 0x000fe20000f24270 */
[----:B------:R-:W-:Y:S03]  /*26f0*/  BSSY B1, `(.L_x_43) ;  /* 0x0000007000017945 */ /* 0x000fe60003800000 */
[----:B------:R-:W-:-:S04]  /*2700*/  FMUL R2, R2, R89 ;  /* 0x0000005902027220 */ /* 0x000fc80000400000 */
[----:B------:R-:W-:-:S05]  /*2710*/  FFMA R2, R29, R88, R2 ;  /* 0x000000581d027223 */ /* 0x000fca0000000002 */
[----:B------:R-:W-:-:S05]  /*2720*/  F2FP.F16.F32.PACK_AB R2, RZ, R2 ;  /* 0x00000002ff02723e */ /* 0x000fca00000000ff */
[----:B------:R0:W-:Y:S01]  /*2730*/  @P3 STG.E.U16 desc[UR36][R8.64+0x12], R2 ;  /* 0x0000120208003986 */ /* 0x0001e2000c101524 */
[----:B------:R-:W-:Y:S05]  /*2740*/  @!P1 BRA `(.L_x_44) ;  /* 0x0000000000049947 */ /* 0x000fea0003800000 */
[----:B------:R0:W5:Y:S02]  /*2750*/  LDG.E.LTC128B.U16 R19, desc[UR36][R6.64+0x10] ;  /* 0x0000102406137981 */ /* 0x000164000c1e1520 */
.L_x_44:
[----:B------:R-:W-:Y:S05]  /*2760*/  BSYNC B1 ;  /* 0x0000000000017941 */ /* 0x000fea0003800000 */
.L_x_43:
[----:B0----5:R-:W-:Y:S01]  /*2770*/  HADD2.F32 R2, -RZ, R19.H0_H0 ;  /* 0x20000013ff027230 */ /* 0x021fe20000004100 */
[----:B------:R-:W-:Y:S01]  /*2780*/  ISETP.GT.AND P0, PT, R0, 0x8, P0 ;  /* 0x000000080000780c */ /* 0x000fe20000704270 */
[----:B------:R-:W-:Y:S03]  /*2790*/  BSSY B1, `(.L_x_45) ;  /* 0x0000007000017945 */ /* 0x000fe60003800000 */
[----:B---3--:R-:W-:-:S04]  /*27a0*/  FMUL R13, R2, R89 ;  /* 0x00000059020d7220 */ /* 0x008fc80000400000 */
[----:B------:R-:W-:-:S05]  /*27b0*/  FFMA R13, R30, R88, R13 ;  /* 0x000000581e0d7223 */ /* 0x000fca000000000d */
[----:B------:R-:W-:-:S05]  /*27c0*/  F2FP.F16.F32.PACK_AB R13, RZ, R13 ;  /* 0x0000000dff0d723e */ /* 0x000fca00000000ff */
[----:B------:R0:W-:Y:S01]  /*27d0*/  @P1 STG.E.U16 desc[UR36][R10.64+0x10], R13 ;  /* 0x0000100d0a001986 */ /* 0x0001e2000c101524 */
[----:B------:R-:W-:Y:S05]  /*27e0*/  @!P0 BRA `(.L_x_46) ;  /* 0x0000000000048947 */ /* 0x000fea0003800000 */
[----:B------:R3:W5:Y:S02]  /*27f0*/  LDG.E.LTC128B.U16 R19, desc[UR36][R6.64+0x12] ;  /* 0x0000122406137981 */ /* 0x000764000c1e1520 */
.L_x_46:
[----:B------:R-:W-:Y:S05]  /*2800*/  BSYNC B1 ;  /* 0x0000000000017941 */ /* 0x000fea0003800000 */
.L_x_45:
        /* <DEDUP_REMOVED lines=10> */
.L_x_48:
[----:B------:R-:W-:Y:S05]  /*28b0*/  BSYNC B1 ;  /* 0x0000000000017941 */ /* 0x000fea0003800000 */
.L_x_47:
[----:B0----5:R-:W-:Y:S01]  /*28c0*/  HADD2.F32 R2, -RZ, R19.H0_H0 ;  /* 0x20000013ff027230 */ /* 0x021fe20000004100 */
        /* <DEDUP_REMOVED lines=9> */
.L_x_50:
[----:B------:R-:W-:Y:S05]  /*2960*/  BSYNC B1 ;  /* 0x0000000000017941 */ /* 0x000fea0003800000 */
.L_x_49:
        /* <DEDUP_REMOVED lines=9> */
.L_x_52:
[----:B------:R-:W-:Y:S05]  /*2a00*/  BSYNC B1 ;  /* 0x0000000000017941 */ /* 0x000fea0003800000 */
.L_x_51:
[----:B0----5:R-:W-:Y:S01]  /*2a10*/  HADD2.F32 R2, -RZ, R19.H0_H0 ;  /* 0x20000013ff027230 */ /* 0x021fe20000004100 */
        /* <DEDUP_REMOVED lines=8> */
.L_x_54:
[----:B------:R-:W-:Y:S05]  /*2aa0*/  BSYNC B1 ;  /* 0x0000000000017941 */ /* 0x000fea0003800000 */
.L_x_53:
        /* <DEDUP_REMOVED lines=10> */
.L_x_56:
[----:B------:R-:W-:Y:S05]  /*2b50*/  BSYNC B1 ;  /* 0x0000000000017941 */ /* 0x000fea0003800000 */
.L_x_55:
        /* <DEDUP_REMOVED lines=10> */
.L_x_58:
[----:B------:R-:W-:Y:S05]  /*2c00*/  BSYNC B1 ;  /* 0x0000000000017941 */ /* 0x000fea0003800000 */
.L_x_57:
        /* <DEDUP_REMOVED lines=9> */
.L_x_60:
[----:B------:R-:W-:Y:S05]  /*2ca0*/  BSYNC B1 ;  /* 0x0000000000017941 */ /* 0x000fea0003800000 */
.L_x_59:
        /* <DEDUP_REMOVED lines=9> */
.L_x_62:
[----:B------:R-:W-:Y:S05]  /*2d40*/  BSYNC B1 ;  /* 0x0000000000017941 */ /* 0x000fea0003800000 */
.L_x_61:
        /* <DEDUP_REMOVED lines=10> */
.L_x_64:
[----:B------:R-:W-:Y:S05]  /*2df0*/  BSYNC B1 ;  /* 0x0000000000017941 */ /* 0x000fea0003800000 */
.L_x_63:
        /* <DEDUP_REMOVED lines=10> */
.L_x_66:
[----:B------:R-:W-:Y:S05]  /*2ea0*/  BSYNC B1 ;  /* 0x0000000000017941 */ /* 0x000fea0003800000 */
.L_x_65:
        /* <DEDUP_REMOVED lines=9> */
.L_x_68:
[----:B------:R-:W-:Y:S05]  /*2f40*/  BSYNC B1 ;  /* 0x0000000000017941 */ /* 0x000fea0003800000 */
.L_x_67:
        /* <DEDUP_REMOVED lines=9> */
.L_x_70:
[----:B------:R-:W-:Y:S05]  /*2fe0*/  BSYNC B1 ;  /* 0x0000000000017941 */ /* 0x000fea0003800000 */
.L_x_69:
        /* <DEDUP_REMOVED lines=10> */
.L_x_72:
[----:B------:R-:W-:Y:S05]  /*3090*/  BSYNC B1 ;  /* 0x0000000000017941 */ /* 0x000fea0003800000 */
.L_x_71:
        /* <DEDUP_REMOVED lines=10> */
.L_x_74:
[----:B------:R-:W-:Y:S05]  /*3140*/  BSYNC B1 ;  /* 0x0000000000017941 */ /* 0x000fea0003800000 */
.L_x_73:
        /* <DEDUP_REMOVED lines=9> */
.L_x_76:
[----:B------:R-:W-:Y:S05]  /*31e0*/  BSYNC B1 ;  /* 0x0000000000017941 */ /* 0x000fea0003800000 */
.L_x_75:
        /* <DEDUP_REMOVED lines=9> */
.L_x_78:
[----:B------:R-:W-:Y:S05]  /*3280*/  BSYNC B1 ;  /* 0x0000000000017941 */ /* 0x000fea0003800000 */
.L_x_77:
        /* <DEDUP_REMOVED lines=10> */
.L_x_80:
[----:B------:R-:W-:Y:S05]  /*3330*/  BSYNC B1 ;  /* 0x0000000000017941 */ /* 0x000fea0003800000 */
.L_x_79:
        /* <DEDUP_REMOVED lines=10> */
.L_x_82:
[----:B------:R-:W-:Y:S05]  /*33e0*/  BSYNC B1 ;  /* 0x0000000000017941 */ /* 0x000fea0003800000 */
.L_x_81:
        /* <DEDUP_REMOVED lines=9> */
.L_x_84:
[----:B------:R-:W-:Y:S05]  /*3480*/  BSYNC B1 ;  /* 0x0000000000017941 */ /* 0x000fea0003800000 */
.L_x_83:
        /* <DEDUP_REMOVED lines=9> */
.L_x_86:
[----:B------:R-:W-:Y:S05]  /*3520*/  BSYNC B1 ;  /* 0x0000000000017941 */ /* 0x000fea0003800000 */
.L_x_85:
        /* <DEDUP_REMOVED lines=10> */
.L_x_88:
[----:B------:R-:W-:Y:S05]  /*35d0*/  BSYNC B1 ;  /* 0x0000000000017941 */ /* 0x000fea0003800000 */
.L_x_87:
        /* <DEDUP_REMOVED lines=10> */
.L_x_90:
[----:B------:R-:W-:Y:S05]  /*3680*/  BSYNC B1 ;  /* 0x0000000000017941 */ /* 0x000fea0003800000 */
.L_x_89:
        /* <DEDUP_REMOVED lines=9> */
.L_x_92:
[----:B------:R-:W-:Y:S05]  /*3720*/  BSYNC B1 ;  /* 0x0000000000017941 */ /* 0x000fea0003800000 */
.L_x_91:
        /* <DEDUP_REMOVED lines=9> */
.L_x_94:
[----:B------:R-:W-:Y:S05]  /*37c0*/  BSYNC B1 ;  /* 0x0000000000017941 */ /* 0x000fea0003800000 */
.L_x_93:
        /* <DEDUP_REMOVED lines=10> */
.L_x_96:
[----:B------:R-:W-:Y:S05]  /*3870*/  BSYNC B1 ;  /* 0x0000000000017941 */ /* 0x000fea0003800000 */
.L_x_95:
        /* <DEDUP_REMOVED lines=10> */
.L_x_98:
[----:B------:R-:W-:Y:S05]  /*3920*/  BSYNC B1 ;  /* 0x0000000000017941 */ /* 0x000fea0003800000 */
.L_x_97:
        /* <DEDUP_REMOVED lines=9> */
.L_x_100:
[----:B------:R-:W-:Y:S05]  /*39c0*/  BSYNC B1 ;  /* 0x0000000000017941 */ /* 0x000fea0003800000 */
.L_x_99:
        /* <DEDUP_REMOVED lines=9> */
.L_x_102:
[----:B------:R-:W-:Y:S05]  /*3a60*/  BSYNC B1 ;  /* 0x0000000000017941 */ /* 0x000fea0003800000 */
.L_x_101:
        /* <DEDUP_REMOVED lines=10> */
.L_x_104:
[----:B------:R-:W-:Y:S05]  /*3b10*/  BSYNC B1 ;  /* 0x0000000000017941 */ /* 0x000fea0003800000 */
.L_x_103:
        /* <DEDUP_REMOVED lines=10> */
.L_x_106:
[----:B------:R-:W-:Y:S05]  /*3bc0*/  BSYNC B1 ;  /* 0x0000000000017941 */ /* 0x000fea0003800000 */
.L_x_105:
        /* <DEDUP_REMOVED lines=9> */
.L_x_108:
[----:B------:R-:W-:Y:S05]  /*3c60*/  BSYNC B1 ;  /* 0x0000000000017941 */ /* 0x000fea0003800000 */
.L_x_107:
        /* <DEDUP_REMOVED lines=9> */
.L_x_110:
[----:B------:R-:W-:Y:S05]  /*3d00*/  BSYNC B1 ;  /* 0x0000000000017941 */ /* 0x000fea0003800000 */
.L_x_109:
        /* <DEDUP_REMOVED lines=10> */
.L_x_112:
[----:B------:R-:W-:Y:S05]  /*3db0*/  BSYNC B1 ;  /* 0x0000000000017941 */ /* 0x000fea0003800000 */
.L_x_111:
        /* <DEDUP_REMOVED lines=10> */
.L_x_114:
[----:B------:R-:W-:Y:S05]  /*3e60*/  BSYNC B1 ;  /* 0x0000000000017941 */ /* 0x000fea0003800000 */
.L_x_113:
        /* <DEDUP_REMOVED lines=9> */
.L_x_116:
[----:B------:R-:W-:Y:S05]  /*3f00*/  BSYNC B1 ;  /* 0x0000000000017941 */ /* 0x000fea0003800000 */
.L_x_115:
        /* <DEDUP_REMOVED lines=9> */
.L_x_118:
[----:B------:R-:W-:Y:S05]  /*3fa0*/  BSYNC B1 ;  /* 0x0000000000017941 */ /* 0x000fea0003800000 */
.L_x_117:
        /* <DEDUP_REMOVED lines=10> */
.L_x_120:
[----:B------:R-:W-:Y:S05]  /*4050*/  BSYNC B1 ;  /* 0x0000000000017941 */ /* 0x000fea0003800000 */
.L_x_119:
        /* <DEDUP_REMOVED lines=10> */
.L_x_122:
[----:B------:R-:W-:Y:S05]  /*4100*/  BSYNC B1 ;  /* 0x0000000000017941 */ /* 0x000fea0003800000 */
.L_x_121:
        /* <DEDUP_REMOVED lines=9> */
.L_x_124:
[----:B------:R-:W-:Y:S05]  /*41a0*/  BSYNC B1 ;  /* 0x0000000000017941 */ /* 0x000fea0003800000 */
.L_x_123:
        /* <DEDUP_REMOVED lines=9> */
.L_x_126:
[----:B------:R-:W-:Y:S05]  /*4240*/  BSYNC B1 ;  /* 0x0000000000017941 */ /* 0x000fea0003800000 */
.L_x_125:
        /* <DEDUP_REMOVED lines=10> */
.L_x_128:
[----:B------:R-:W-:Y:S05]  /*42f0*/  BSYNC B1 ;  /* 0x0000000000017941 */ /* 0x000fea0003800000 */
.L_x_127:
        /* <DEDUP_REMOVED lines=10> */
.L_x_130:
[----:B------:R-:W-:Y:S05]  /*43a0*/  BSYNC B1 ;  /* 0x0000000000017941 */ /* 0x000fea0003800000 */
.L_x_129:
        /* <DEDUP_REMOVED lines=9> */
.L_x_132:
[----:B------:R-:W-:Y:S05]  /*4440*/  BSYNC B1 ;  /* 0x0000000000017941 */ /* 0x000fea0003800000 */
.L_x_131:
        /* <DEDUP_REMOVED lines=9> */
.L_x_134:
[----:B------:R-:W-:Y:S05]  /*44e0*/  BSYNC B1 ;  /* 0x0000000000017941 */ /* 0x000fea0003800000 */
.L_x_133:
        /* <DEDUP_REMOVED lines=10> */
.L_x_136:
[----:B------:R-:W-:Y:S05]  /*4590*/  BSYNC B1 ;  /* 0x0000000000017941 */ /* 0x000fea0003800000 */
.L_x_135:
        /* <DEDUP_REMOVED lines=10> */
.L_x_138:
[----:B------:R-:W-:Y:S05]  /*4640*/  BSYNC B1 ;  /* 0x0000000000017941 */ /* 0x000fea0003800000 */
.L_x_137:
        /* <DEDUP_REMOVED lines=9> */
.L_x_140:
[----:B------:R-:W-:Y:S05]  /*46e0*/  BSYNC B1 ;  /* 0x0000000000017941 */ /* 0x000fea0003800000 */
.L_x_139:
        /* <DEDUP_REMOVED lines=9> */
.L_x_142:
[----:B------:R-:W-:Y:S05]  /*4780*/  BSYNC B1 ;  /* 0x0000000000017941 */ /* 0x000fea0003800000 */
.L_x_141:
        /* <DEDUP_REMOVED lines=10> */
.L_x_144:
[----:B------:R-:W-:Y:S05]  /*4830*/  BSYNC B1 ;  /* 0x0000000000017941 */ /* 0x000fea0003800000 */
.L_x_143:
        /* <DEDUP_REMOVED lines=10> */
.L_x_146:
[----:B------:R-:W-:Y:S05]  /*48e0*/  BSYNC B1 ;  /* 0x0000000000017941 */ /* 0x000fea0003800000 */
.L_x_145:
        /* <DEDUP_REMOVED lines=9> */
.L_x_148:
[----:B------:R-:W-:Y:S05]  /*4980*/  BSYNC B1 ;  /* 0x0000000000017941 */ /* 0x000fea0003800000 */
.L_x_147:
        /* <DEDUP_REMOVED lines=9> */
.L_x_150:
[----:B------:R-:W-:Y:S05]  /*4a20*/  BSYNC B1 ;  /* 0x0000000000017941 */ /* 0x000fea0003800000 */
.L_x_149:
        /* <DEDUP_REMOVED lines=10> */
.L_x_152:
[----:B------:R-:W-:Y:S05]  /*4ad0*/  BSYNC B1 ;  /* 0x0000000000017941 */ /* 0x000fea0003800000 */
.L_x_151:
[----:B0----5:R-:W-:Y:S01]  /*4ae0*/  HADD2.F32 R2, -RZ, R19.H0_H0 ;  /* 0x20000013ff027230 */ /* 0x021fe20000004100 */
[----:B------:R-:W-:Y:S01]  /*4af0*/  ISETP.GT.AND P0, PT, R3, 0x79, PT ;  /* 0x000000790300780c */ /* 0x000fe20003f04270 */
[----:B------:R-:W-:Y:S01]  /*4b00*/  @P2 IMAD.MOV.U32 R3, RZ, RZ, R9 ;  /* 0x000000ffff032224 */ /* 0x000fe200078e0009 */
[----:B------:R-:W-:Y:S02]  /*4b10*/  BSSY B1, `(.L_x_153) ;  /* 0x0000009000017945 */ /* 0x000fe40003800000 */
[----:B------:R-:W-:Y:S01]  /*4b20*/  FMUL R13, R2, R89 ;  /* 0x00000059020d7220 */ /* 0x000fe20000400000 */
[----:B------:R-:W-:Y:S01]  /*4b30*/  @P2 IMAD.MOV.U32 R2, RZ, RZ, R8 ;  /* 0x000000ffff022224 */ /* 0x000fe200078e0008 */
[----:B------:R-:W-:Y:S02]  /*4b40*/  ISETP.GT.AND P3, PT, R0, RZ, P0 ;  /* 0x000000ff0000720c */ /* 0x000fe40000764270 */
[----:B------:R-:W-:-:S05]  /*4b50*/  FFMA R13, R84, R88, R13 ;  /* 0x00000058540d7223 */ /* 0x000fca000000000d */
[----:B------:R-:W-:-:S05]  /*4b60*/  F2FP.F16.F32.PACK_AB R13, RZ, R13 ;  /* 0x0000000dff0d723e */ /* 0x000fca00000000ff */
[----:B------:R0:W-:Y:S01]  /*4b70*/  @P2 STG.E.U16 desc[UR36][R2.64+0xf0], R13 ;  /* 0x0000f00d02002986 */ /* 0x0001e2000c101524 */
[----:B------:R-:W-:Y:S05]  /*4b80*/  @!P3 BRA `(.L_x_154) ;  /* 0x000000000004b947 */ /* 0x000fea0003800000 */
[----:B------:R0:W5:Y:S02]  /*4b90*/  LDG.E.LTC128B.U16 R19, desc[UR36][R4.64+0xf2] ;  /* 0x0000f22404137981 */ /* 0x000164000c1e1520 */
.L_x_154:
[----:B------:R-:W-:Y:S05]  /*4ba0*/  BSYNC B1 ;  /* 0x0000000000017941 */ /* 0x000fea0003800000 */
.L_x_153:
        /* <DEDUP_REMOVED lines=9> */
.L_x_156:
[----:B------:R-:W-:Y:S05]  /*4c40*/  BSYNC B1 ;  /* 0x0000000000017941 */ /* 0x000fea0003800000 */
.L_x_155:
[----:B0----5:R-:W-:Y:S01]  /*4c50*/  HADD2.F32 R2, -RZ, R19.H0_H0 ;  /* 0x20000013ff027230 */ /* 0x021fe20000004100 */
[----:B------:R-:W-:Y:S01]  /*4c60*/  ISETP.GT.AND P0, PT, R0, 0x8, P0 ;  /* 0x000000080000780c */ /* 0x000fe20000704270 */
[----:B------:R-:W-:Y:S03]  /*4c70*/  BSSY B1, `(.L_x_157) ;  /* 0x000000a000017945 */ /* 0x000fe60003800000 */
[----:B------:R-:W-:Y:S01]  /*4c80*/  FMUL R3, R2, R89 ;  /* 0x0000005902037220 */ /* 0x000fe20000400000 */
[----:B------:R-:W-:-:S03]  /*4c90*/  @P1 IMAD.MOV.U32 R2, RZ, RZ, R10 ;  /* 0x000000ffff021224 */ /* 0x000fc600078e000a */
[----:B------:R-:W-:-:S05]  /*4ca0*/  FFMA R3, R86, R88, R3 ;  /* 0x0000005856037223 */ /* 0x000fca0000000003 */
[----:B------:R-:W-:-:S04]  /*4cb0*/  F2FP.F16.F32.PACK_AB R3, RZ, R3 ;  /* 0x00000003ff03723e */ /* 0x000fc800000000ff */
[----:B----4-:R-:W-:Y:S01]  /*4cc0*/  PRMT R4, R3, 0x7610, R4 ;  /* 0x0000761003047816 */ /* 0x010fe20000000004 */
[----:B------:R-:W-:-:S05]  /*4cd0*/  @P1 IMAD.MOV.U32 R3, RZ, RZ, R11 ;  /* 0x000000ffff031224 */ /* 0x000fca00078e000b */
[----:B------:R0:W-:Y:S01]  /*4ce0*/  @P1 STG.E.U16 desc[UR36][R2.64+0xf0], R4 ;  /* 0x0000f00402001986 */ /* 0x0001e2000c101524 */
[----:B------:R-:W-:Y:S05]  /*4cf0*/  @!P0 BRA `(.L_x_158) ;  /* 0x0000000000048947 */ /* 0x000fea0003800000 */
[----:B------:R4:W5:Y:S02]  /*4d00*/  LDG.E.LTC128B.U16 R19, desc[UR36][R6.64+0xf2] ;  /* 0x0000f22406137981 */ /* 0x000964000c1e1520 */
.L_x_158:
[----:B------:R-:W-:Y:S05]  /*4d10*/  BSYNC B1 ;  /* 0x0000000000017941 */ /* 0x000fea0003800000 */
.L_x_157:
[----:B------:R-:W-:Y:S05]  /*4d20*/  @!P0 BRA `(.L_x_159) ;  /* 0x0000001000e88947 */ /* 0x000fea0003800000 */
[----:B-----5:R-:W-:-:S05]  /*4d30*/  HADD2.F32 R0, -RZ, R19.H0_H0 ;  /* 0x20000013ff007230 */ /* 0x020fca0000004100 */
[----:B------:R-:W-:-:S04]  /*4d40*/  FMUL R0, R0, R89 ;  /* 0x0000005900007220 */ /* 0x000fc80000400000 */
[----:B------:R-:W-:-:S05]  /*4d50*/  FFMA R0, R87, R88, R0 ;  /* 0x0000005857007223 */ /* 0x000fca0000000000 */
[----:B------:R-:W-:-:S05]  /*4d60*/  F2FP.F16.F32.PACK_AB R0, RZ, R0 ;  /* 0x00000000ff00723e */ /* 0x000fca00000000ff */
[----:B------:R0:W-:Y:S01]  /*4d70*/  STG.E.U16 desc[UR36][R10.64+0xf2], R0 ;  /* 0x0000f2000a007986 */ /* 0x0001e2000c101524 */
[----:B------:R-:W-:Y:S05]  /*4d80*/  BRA `(.L_x_159) ;  /* 0x0000001000d07947 */ /* 0x000fea0003800000 */
.L_x_34:
[----:B------:R-:W-:Y:S01]  /*4d90*/  ISETP.GT.AND P0, PT, R3, 0x1, PT ;  /* 0x000000010300780c */ /* 0x000fe20003f04270 */
[----:B------:R-:W-:Y:S01]  /*4da0*/  ULDC.64 UR4, c[0x0][0x5c0] ;  /* 0x0001700000047ab9 */ /* 0x000fe20000000a00 */
[-C--:B------:R-:W-:Y:S01]  /*4db0*/  FMUL R24, R24, R88.reuse ;  /* 0x0000005818187220 */ /* 0x080fe20000400000 */
[-C--:B------:R-:W-:Y:S01]  /*4dc0*/  FMUL R25, R25, R88.reuse ;  /* 0x0000005819197220 */ /* 0x080fe20000400000 */
[----:B------:R-:W-:Y:S01]  /*4dd0*/  ISETP.GT.AND P3, PT, R0, RZ, P0 ;  /* 0x000000ff0000720c */ /* 0x000fe20000764270 */
[-C--:B------:R-:W-:Y:S01]  /*4de0*/  FMUL R26, R26, R88.reuse ;  /* 0x000000581a1a7220 */ /* 0x080fe20000400000 */
[----:B------:R-:W-:Y:S01]  /*4df0*/  LEA R4, P4, R104, UR4, 0x1 ;  /* 0x0000000468047c11 */ /* 0x000fe2000f8808ff */
[----:B------:R-:W-:Y:S01]  /*4e00*/  FMUL R27, R27, R88 ;  /* 0x000000581b1b7220 */ /* 0x000fe20000400000 */
[----:B------:R-:W-:Y:S01]  /*4e10*/  F2FP.F16.F32.PACK_AB R24, RZ, R24 ;  /* 0x00000018ff18723e */ /* 0x000fe200000000ff */
[-C--:B------:R-:W-:Y:S01]  /*4e20*/  FMUL R28, R28, R88.reuse ;  /* 0x000000581c1c7220 */ /* 0x080fe20000400000 */
[----:B------:R-:W-:Y:S01]  /*4e30*/  LEA.HI.X R5, R104, UR5, R9, 0x1, P4 ;  /* 0x0000000568057c11 */ /* 0x000fe2000a0f0c09 */
[-C--:B------:R-:W-:Y:S01]  /*4e40*/  FMUL R29, R29, R88.reuse ;  /* 0x000000581d1d7220 */ /* 0x080fe20000400000 */
[----:B------:R-:W-:Y:S01]  /*4e50*/  F2FP.F16.F32.PACK_AB R25, RZ, R25 ;  /* 0x00000019ff19723e */ /* 0x000fe200000000ff */
[-C--:B------:R-:W-:Y:S01]  /*4e60*/  FMUL R30, R30, R88.reuse ;  /* 0x000000581e1e7220 */ /* 0x080fe20000400000 */
[----:B------:R-:W-:Y:S01]  /*4e70*/  SHF.L.U64.HI R7, R6, 0x4, R7 ;  /* 0x0000000406077819 */ /* 0x000fe20000010207 */
[----:B------:R-:W-:Y:S01]  /*4e80*/  @P1 STG.E.U16 desc[UR36][R4.64], R24 ;  /* 0x0000001804001986 */ /* 0x000fe2000c101524 */
[----:B------:R-:W-:Y:S01]  /*4e90*/  ISETP.GT.AND P1, PT, R3, 0x8, PT ;  /* 0x000000080300780c */ /* 0x000fe20003f24270 */
[----:B------:R-:W-:Y:S01]  /*4ea0*/  FMUL R31, R31, R88 ;  /* 0x000000581f1f7220 */ /* 0x000fe20000400000 */
[----:B------:R-:W-:Y:S01]  /*4eb0*/  ISETP.GT.AND P4, PT, R0, 0x8, P0 ;  /* 0x000000080000780c */ /* 0x000fe20000784270 */
[----:B------:R-:W-:Y:S01]  /*4ec0*/  @P3 STG.E.U16 desc[UR36][R4.64+0x2], R25 ;  /* 0x0000021904003986 */ /* 0x000fe2000c101524 */
[----:B------:R-:W-:Y:S01]  /*4ed0*/  LEA R6, P3, R6, R4, 0x4 ;  /* 0x0000000406067211 */ /* 0x000fe200078620ff */
[-C--:B------:R-:W-:Y:S01]  /*4ee0*/  FMUL R32, R32, R88.reuse ;  /* 0x0000005820207220 */ /* 0x080fe20000400000 */
[C---:B------:R-:W-:Y:S01]  /*4ef0*/  ISETP.GT.AND P2, PT, R0.reuse, 0x8, P2 ;  /* 0x000000080000780c */ /* 0x040fe20001744270 */
[-C--:B------:R-:W-:Y:S01]  /*4f00*/  FMUL R33, R33, R88.reuse ;  /* 0x0000005821217220 */ /* 0x080fe20000400000 */
[----:B------:R-:W-:Y:S01]  /*4f10*/  ISETP.GT.AND P0, PT, R3, 0x9, PT ;  /* 0x000000090300780c */ /* 0x000fe20003f04270 */
[----:B------:R-:W-:Y:S01]  /*4f20*/  IMAD.X R7, R7, 0x1, R5, P3 ;  /* 0x0000000107077824 */ /* 0x000fe200018e0605 */
[----:B------:R-:W-:Y:S01]  /*4f30*/  ISETP.GT.AND P5, PT, R0, RZ, P1 ;  /* 0x000000ff0000720c */ /* 0x000fe20000fa4270 */
[-C--:B------:R-:W-:Y:S01]  /*4f40*/  FMUL R34, R34, R88.reuse ;  /* 0x0000005822227220 */ /* 0x080fe20000400000 */
[----:B------:R-:W-:Y:S01]  /*4f50*/  ISETP.GT.AND P3, PT, R0, RZ, P0 ;  /* 0x000000ff0000720c */ /* 0x000fe20000764270 */
[----:B------:R-:W-:Y:S01]  /*4f60*/  FMUL R35, R35, R88 ;  /* 0x0000005823237220 */ /* 0x000fe20000400000 */
[----:B------:R-:W-:Y:S01]  /*4f70*/  F2FP.F16.F32.PACK_AB R26, RZ, R26 ;  /* 0x0000001aff1a723e */ /* 0x000fe200000000ff */
[-C--:B------:R-:W-:Y:S01]  /*4f80*/  FMUL R36, R36, R88.reuse ;  /* 0x0000005824247220 */ /* 0x080fe20000400000 */
[----:B------:R-:W-:Y:S01]  /*4f90*/  F2FP.F16.F32.PACK_AB R27, RZ, R27 ;  /* 0x0000001bff1b723e */ /* 0x000fe200000000ff */
[----:B------:R-:W-:Y:S01]  /*4fa0*/  FMUL R37, R37, R88 ;  /* 0x0000005825257220 */ /* 0x000fe20000400000 */
[----:B------:R-:W-:Y:S01]  /*4fb0*/  F2FP.F16.F32.PACK_AB R28, RZ, R28 ;  /* 0x0000001cff1c723e */ /* 0x000fe200000000ff */
[----:B------:R-:W-:Y:S01]  /*4fc0*/  @P2 STG.E.U16 desc[UR36][R6.64], R26 ;  /* 0x0000001a06002986 */ /* 0x000fe2000c101524 */
[----:B------:R-:W-:Y:S01]  /*4fd0*/  F2FP.F16.F32.PACK_AB R29, RZ, R29 ;  /* 0x0000001dff1d723e */ /* 0x000fe200000000ff */
[-C--:B------:R-:W-:Y:S01]  /*4fe0*/  FMUL R38, R38, R88.reuse ;  /* 0x0000005826267220 */ /* 0x080fe20000400000 */
[C---:B------:R-:W-:Y:S01]  /*4ff0*/  ISETP.GT.AND P2, PT, R0.reuse, 0x8, P1 ;  /* 0x000000080000780c */ /* 0x040fe20000f44270 */
[----:B------:R-:W-:Y:S01]  /*5000*/  @P4 STG.E.U16 desc[UR36][R6.64+0x2], R27 ;  /* 0x0000021b06004986 */ /* 0x000fe2000c101524 */
[----:B------:R-:W-:Y:S01]  /*5010*/  ISETP.GT.AND P1, PT, R3, 0x10, PT ;  /* 0x000000100300780c */ /* 0x000fe20003f24270 */
[----:B------:R-:W-:Y:S01]  /*5020*/  FMUL R39, R39, R88 ;  /* 0x0000005827277220 */ /* 0x000fe20000400000 */
[----:B------:R-:W-:Y:S01]  /*5030*/  F2FP.F16.F32.PACK_AB R30, RZ, R30 ;  /* 0x0000001eff1e723e */ /* 0x000fe200000000ff */
[----:B------:R-:W-:Y:S01]  /*5040*/  @P5 STG.E.U16 desc[UR36][R4.64+0x10], R28 ;  /* 0x0000101c04005986 */ /* 0x000fe2000c101524 */
[----:B------:R-:W-:Y:S01]  /*5050*/  ISETP.GT.AND P4, PT, R0, RZ, P1 ;  /* 0x000000ff0000720c */ /* 0x000fe20000f84270 */
[-C--:B------:R-:W-:Y:S01]  /*5060*/  FMUL R40, R40, R88.reuse ;  /* 0x0000005828287220 */ /* 0x080fe20000400000 */
[----:B------:R-:W-:Y:S01]  /*5070*/  F2FP.F16.F32.PACK_AB R31, RZ, R31 ;  /* 0x0000001fff1f723e */ /* 0x000fe200000000ff */
[----:B------:R-:W-:Y:S01]  /*5080*/  @P3 STG.E.U16 desc[UR36][R4.64+0x12], R29 ;  /* 0x0000121d04003986 */ /* 0x000fe2000c101524 */
[----:B------:R-:W-:Y:S01]  /*5090*/  ISETP.GT.AND P3, PT, R0, 0x8, P0 ;  /* 0x000000080000780c */ /* 0x000fe20000764270 */
[----:B------:R-:W-:Y:S01]  /*50a0*/  FMUL R41, R41, R88 ;  /* 0x0000005829297220 */ /* 0x000fe20000400000 */
[----:B------:R-:W-:Y:S01]  /*50b0*/  ISETP.GT.AND P0, PT, R3, 0x11, PT ;  /* 0x000000110300780c */ /* 0x000fe20003f04270 */
[----:B------:R-:W-:Y:S01]  /*50c0*/  @P2 STG.E.U16 desc[UR36][R6.64+0x10], R30 ;  /* 0x0000101e06002986 */ /* 0x000fe2000c101524 */
[----:B------:R-:W-:Y:S01]  /*50d0*/  F2FP.F16.F32.PACK_AB R32, RZ, R32 ;  /* 0x00000020ff20723e */ /* 0x000fe200000000ff */
[-C--:B------:R-:W-:Y:S01]  /*50e0*/  FMUL R42, R42, R88.reuse ;  /* 0x000000582a2a7220 */ /* 0x080fe20000400000 */
[C---:B------:R-:W-:Y:S01]  /*50f0*/  ISETP.GT.AND P5, PT, R0.reuse, RZ, P0 ;  /* 0x000000ff0000720c */ /* 0x040fe200007a4270 */
[-C--:B------:R-:W-:Y:S01]  /*5100*/  FMUL R43, R43, R88.reuse ;  /* 0x000000582b2b7220 */ /* 0x080fe20000400000 */
[----:B------:R-:W-:Y:S01]  /*5110*/  ISETP.GT.AND P2, PT, R0, 0x8, P1 ;  /* 0x000000080000780c */ /* 0x000fe20000f44270 */
[-C--:B------:R-:W-:Y:S01]  /*5120*/  FMUL R44, R44, R88.reuse ;  /* 0x000000582c2c7220 */ /* 0x080fe20000400000 */
[----:B------:R-:W-:Y:S01]  /*5130*/  ISETP.GT.AND P1, PT, R3, 0x18, PT ;  /* 0x000000180300780c */ /* 0x000fe20003f24270 */
[-C--:B------:R-:W-:Y:S01]  /*5140*/  FMUL R45, R45, R88.reuse ;  /* 0x000000582d2d7220 */ /* 0x080fe20000400000 */
[----:B------:R-:W-:Y:S01]  /*5150*/  F2FP.F16.F32.PACK_AB R33, RZ, R33 ;  /* 0x00000021ff21723e */ /* 0x000fe200000000ff */
[----:B------:R-:W-:Y:S01]  /*5160*/  @P3 STG.E.U16 desc[UR36][R6.64+0x12], R31 ;  /* 0x0000121f06003986 */ /* 0x000fe2000c101524 */
[----:B------:R-:W-:Y:S01]  /*5170*/  ISETP.GT.AND P3, PT, R0, 0x8, P0 ;  /* 0x000000080000780c */ /* 0x000fe20000764270 */
[-C--:B------:R-:W-:Y:S01]  /*5180*/  FMUL R46, R46, R88.reuse ;  /* 0x000000582e2e7220 */ /* 0x080fe20000400000 */
[----:B------:R-:W-:Y:S01]  /*5190*/  ISETP.GT.AND P0, PT, R3, 0x19, PT ;  /* 0x000000190300780c */ /* 0x000fe20003f04270 */
[----:B------:R-:W-:Y:S01]  /*51a0*/  @P4 STG.E.U16 desc[UR36][R4.64+0x20], R32 ;  /* 0x0000202004004986 */ /* 0x000fe2000c101524 */
[C---:B------:R-:W-:Y:S01]  /*51b0*/  ISETP.GT.AND P4, PT, R0.reuse, RZ, P1 ;  /* 0x000000ff0000720c */ /* 0x040fe20000f84270 */
[----:B------:R-:W-:Y:S01]  /*51c0*/  FMUL R47, R47, R88 ;  /* 0x000000582f2f7220 */ /* 0x000fe20000400000 */
[----:B------:R-:W-:Y:S01]  /*51d0*/  F2FP.F16.F32.PACK_AB R34, RZ, R34 ;  /* 0x00000022ff22723e */ /* 0x000fe200000000ff */
[----:B------:R-:W-:Y:S01]  /*51e0*/  @P5 STG.E.U16 desc[UR36][R4.64+0x22], R33 ;  /* 0x0000222104005986 */ /* 0x000fe2000c101524 */
[----:B------:R-:W-:Y:S01]  /*51f0*/  ISETP.GT.AND P5, PT, R0, RZ, P0 ;  /* 0x000000ff0000720c */ /* 0x000fe200007a4270 */
[----:B------:R-:W-:Y:S01]  /*5200*/  FMUL R48, R48, R88 ;  /* 0x0000005830307220 */ /* 0x000fe20000400000 */
[----:B------:R-:W-:Y:S01]  /*5210*/  F2FP.F16.F32.PACK_AB R35, RZ, R35 ;  /* 0x00000023ff23723e */ /* 0x000fe200000000ff */
[----:B------:R-:W-:Y:S01]  /*5220*/  @P2 STG.E.U16 desc[UR36][R6.64+0x20], R34 ;  /* 0x0000202206002986 */ /* 0x000fe2000c101524 */
[----:B------:R-:W-:Y:S01]  /*5230*/  F2FP.F16.F32.PACK_AB R36, RZ, R36 ;  /* 0x00000024ff24723e */ /* 0x000fe200000000ff */
[-C--:B------:R-:W-:Y:S01]  /*5240*/  FMUL R49, R49, R88.reuse ;  /* 0x0000005831317220 */ /* 0x080fe20000400000 */
[----:B------:R-:W-:Y:S01]  /*5250*/  ISETP.GT.AND P2, PT, R0, 0x8, P1 ;  /* 0x000000080000780c */ /* 0x000fe20000f44270 */
[----:B------:R-:W-:Y:S01]  /*5260*/  @P3 STG.E.U16 desc[UR36][R6.64+0x22], R35 ;  /* 0x0000222306003986 */ /* 0x000fe2000c101524 */
[----:B------:R-:W-:Y:S01]  /*5270*/  ISETP.GT.AND P1, PT, R3, 0x20, PT ;  /* 0x000000200300780c */ /* 0x000fe20003f24270 */
[-C--:B------:R-:W-:Y:S01]  /*5280*/  FMUL R50, R50, R88.reuse ;  /* 0x0000005832327220 */ /* 0x080fe20000400000 */
[----:B------:R-:W-:Y:S01]  /*5290*/  F2FP.F16.F32.PACK_AB R37, RZ, R37 ;  /* 0x00000025ff25723e */ /* 0x000fe200000000ff */
[----:B------:R-:W-:Y:S01]  /*52a0*/  @P4 STG.E.U16 desc[UR36][R4.64+0x30], R36 ;  /* 0x0000302404004986 */ /* 0x000fe2000c101524 */
[C---:B------:R-:W-:Y:S01]  /*52b0*/  ISETP.GT.AND P3, PT, R0.reuse, 0x8, P0 ;  /* 0x000000080000780c */ /* 0x040fe20000764270 */
[-C--:B------:R-:W-:Y:S01]  /*52c0*/  FMUL R51, R51, R88.reuse ;  /* 0x0000005833337220 */ /* 0x080fe20000400000 */
[----:B------:R-:W-:Y:S01]  /*52d0*/  ISETP.GT.AND P0, PT, R3, 0x21, PT ;  /* 0x000000210300780c */ /* 0x000fe20003f04270 */
[----:B------:R-:W-:Y:S01]  /*52e0*/  @P5 STG.E.U16 desc[UR36][R4.64+0x32], R37 ;  /* 0x0000322504005986 */ /* 0x000fe2000c101524 */
[----:B------:R-:W-:Y:S01]  /*52f0*/  ISETP.GT.AND P4, PT, R0, RZ, P1 ;  /* 0x000000ff0000720c */ /* 0x000fe20000f84270 */
[----:B------:R-:W-:Y:S01]  /*5300*/  FMUL R52, R52, R88 ;  /* 0x0000005834347220 */ /* 0x000fe20000400000 */
[----:B------:R-:W-:Y:S01]  /*5310*/  F2FP.F16.F32.PACK_AB R38, RZ, R38 ;  /* 0x00000026ff26723e */ /* 0x000fe200000000ff */
[-C--:B------:R-:W-:Y:S01]  /*5320*/  FMUL R53, R53, R88.reuse ;  /* 0x0000005835357220 */ /* 0x080fe20000400000 */
        /* <DEDUP_REMOVED lines=113> */
[----:B------:R-:W-:Y:S01]  /*5a40*/  FMUL R87, R87, R88 ;  /* 0x0000005857577220 */ /* 0x000fe20000400000 */
[----:B------:R-:W-:Y:S01]  /*5a50*/  ISETP.GT.AND P0, PT, R3, 0x51, PT ;  /* 0x000000510300780c */ /* 0x000fe20003f04270 */
[----:B------:R-:W-:Y:S01]  /*5a60*/  @P5 STG.E.U16 desc[UR36][R4.64+0x92], R61 ;  /* 0x0000923d04005986 */ /* 0x000fe2000c101524 */
[----:B------:R-:W-:-:S02]  /*5a70*/  ISETP.GT.AND P4, PT, R0, RZ, P1 ;  /* 0x000000ff0000720c */ /* 0x000fc40000f84270 */
[----:B------:R-:W-:Y:S02]  /*5a80*/  F2FP.F16.F32.PACK_AB R62, RZ, R62 ;  /* 0x0000003eff3e723e */ /* 0x000fe400000000ff */
[C---:B------:R-:W-:Y:S02]  /*5a90*/  ISETP.GT.AND P5, PT, R0.reuse, RZ, P0 ;  /* 0x000000ff0000720c */ /* 0x040fe400007a4270 */
[----:B------:R-:W-:Y:S01]  /*5aa0*/  F2FP.F16.F32.PACK_AB R63, RZ, R63 ;  /* 0x0000003fff3f723e */ /* 0x000fe200000000ff */
[----:B------:R-:W-:Y:S01]  /*5ab0*/  @P2 STG.E.U16 desc[UR36][R6.64+0x90], R62 ;  /* 0x0000903e06002986 */ /* 0x000fe2000c101524 */
[----:B------:R-:W-:Y:S02]  /*5ac0*/  F2FP.F16.F32.PACK_AB R64, RZ, R64 ;  /* 0x00000040ff40723e */ /* 0x000fe400000000ff */
[----:B------:R-:W-:Y:S01]  /*5ad0*/  ISETP.GT.AND P2, PT, R0, 0x8, P1 ;  /* 0x000000080000780c */ /* 0x000fe20000f44270 */
[----:B------:R-:W-:Y:S01]  /*5ae0*/  @P3 STG.E.U16 desc[UR36][R6.64+0x92], R63 ;  /* 0x0000923f06003986 */ /* 0x000fe2000c101524 */
[----:B------:R-:W-:-:S02]  /*5af0*/  ISETP.GT.AND P1, PT, R3, 0x58, PT ;  /* 0x000000580300780c */ /* 0x000fc40003f24270 */
[----:B------:R-:W-:Y:S01]  /*5b00*/  F2FP.F16.F32.PACK_AB R65, RZ, R65 ;  /* 0x00000041ff41723e */ /* 0x000fe200000000ff */
[----:B------:R-:W-:Y:S01]  /*5b10*/  @P4 STG.E.U16 desc[UR36][R4.64+0xa0], R64 ;  /* 0x0000a04004004986 */ /* 0x000fe2000c101524 */
[C---:B------:R-:W-:Y:S02]  /*5b20*/  ISETP.GT.AND P3, PT, R0.reuse, 0x8, P0 ;  /* 0x000000080000780c */ /* 0x040fe40000764270 */
[----:B------:R-:W-:Y:S01]  /*5b30*/  ISETP.GT.AND P0, PT, R3, 0x59, PT ;  /* 0x000000590300780c */ /* 0x000fe20003f04270 */
[----:B------:R-:W-:Y:S01]  /*5b40*/  @P5 STG.E.U16 desc[UR36][R4.64+0xa2], R65 ;  /* 0x0000a24104005986 */ /* 0x000fe2000c101524 */
[C---:B------:R-:W-:Y:S02]  /*5b50*/  ISETP.GT.AND P4, PT, R0.reuse, RZ, P1 ;  /* 0x000000ff0000720c */ /* 0x040fe40000f84270 */
[----:B------:R-:W-:Y:S02]  /*5b60*/  F2FP.F16.F32.PACK_AB R66, RZ, R66 ;  /* 0x00000042ff42723e */ /* 0x000fe400000000ff */
[----:B------:R-:W-:-:S02]  /*5b70*/  ISETP.GT.AND P5, PT, R0, RZ, P0 ;  /* 0x000000ff0000720c */ /* 0x000fc400007a4270 */
[----:B------:R-:W-:Y:S01]  /*5b80*/  F2FP.F16.F32.PACK_AB R67, RZ, R67 ;  /* 0x00000043ff43723e */ /* 0x000fe200000000ff */
[----:B------:R-:W-:Y:S01]  /*5b90*/  @P2 STG.E.U16 desc[UR36][R6.64+0xa0], R66 ;  /* 0x0000a04206002986 */ /* 0x000fe2000c101524 */
[----:B------:R-:W-:Y:S02]  /*5ba0*/  F2FP.F16.F32.PACK_AB R68, RZ, R68 ;  /* 0x00000044ff44723e */ /* 0x000fe400000000ff */
[C---:B------:R-:W-:Y:S01]  /*5bb0*/  ISETP.GT.AND P2, PT, R0.reuse, 0x8, P1 ;  /* 0x000000080000780c */ /* 0x040fe20000f44270 */
[----:B------:R-:W-:Y:S01]  /*5bc0*/  @P3 STG.E.U16 desc[UR36][R6.64+0xa2], R67 ;  /* 0x0000a24306003986 */ /* 0x000fe2000c101524 */
[----:B------:R-:W-:Y:S02]  /*5bd0*/  ISETP.GT.AND P1, PT, R3, 0x60, PT ;  /* 0x000000600300780c */ /* 0x000fe40003f24270 */
[----:B------:R-:W-:Y:S01]  /*5be0*/  F2FP.F16.F32.PACK_AB R69, RZ, R69 ;  /* 0x00000045ff45723e */ /* 0x000fe200000000ff */
[----:B------:R-:W-:Y:S01]  /*5bf0*/  @P4 STG.E.U16 desc[UR36][R4.64+0xb0], R68 ;  /* 0x0000b04404004986 */ /* 0x000fe2000c101524 */
[----:B------:R-:W-:-:S02]  /*5c00*/  ISETP.GT.AND P3, PT, R0, 0x8, P0 ;  /* 0x000000080000780c */ /* 0x000fc40000764270 */
[----:B------:R-:W-:Y:S01]  /*5c10*/  ISETP.GT.AND P0, PT, R3, 0x61, PT ;  /* 0x000000610300780c */ /* 0x000fe20003f04270 */
[----:B------:R-:W-:Y:S01]  /*5c20*/  @P5 STG.E.U16 desc[UR36][R4.64+0xb2], R69 ;  /* 0x0000b24504005986 */ /* 0x000fe2000c101524 */
[C---:B------:R-:W-:Y:S02]  /*5c30*/  ISETP.GT.AND P4, PT, R0.reuse, RZ, P1 ;  /* 0x000000ff0000720c */ /* 0x040fe40000f84270 */
[----:B------:R-:W-:Y:S02]  /*5c40*/  ISETP.GT.AND P5, PT, R0, RZ, P0 ;  /* 0x000000ff0000720c */ /* 0x000fe400007a4270 */
[----:B------:R-:W-:Y:S02]  /*5c50*/  F2FP.F16.F32.PACK_AB R70, RZ, R70 ;  /* 0x00000046ff46723e */ /* 0x000fe400000000ff */
[----:B------:R-:W-:Y:S02]  /*5c60*/  F2FP.F16.F32.PACK_AB R71, RZ, R71 ;  /* 0x00000047ff47723e */ /* 0x000fe400000000ff */
[----:B------:R-:W-:Y:S01]  /*5c70*/  F2FP.F16.F32.PACK_AB R72, RZ, R72 ;  /* 0x00000048ff48723e */ /* 0x000fe200000000ff */
[----:B------:R-:W-:Y:S01]  /*5c80*/  @P2 STG.E.U16 desc[UR36][R6.64+0xb0], R70 ;  /* 0x0000b04606002986 */ /* 0x000fe2000c101524 */
[----:B------:R-:W-:-:S02]  /*5c90*/  F2FP.F16.F32.PACK_AB R73, RZ, R73 ;  /* 0x00000049ff49723e */ /* 0x000fc400000000ff */
[C---:B------:R-:W-:Y:S01]  /*5ca0*/  ISETP.GT.AND P1, PT, R0.reuse, 0x8, P1 ;  /* 0x000000080000780c */ /* 0x040fe20000f24270 */
[----:B------:R-:W-:Y:S01]  /*5cb0*/  @P3 STG.E.U16 desc[UR36][R6.64+0xb2], R71 ;  /* 0x0000b24706003986 */ /* 0x000fe2000c101524 */
[C---:B------:R-:W-:Y:S02]  /*5cc0*/  ISETP.GT.AND P2, PT, R0.reuse, 0x8, P0 ;  /* 0x000000080000780c */ /* 0x040fe40000744270 */
[C---:B------:R-:W-:Y:S01]  /*5cd0*/  ISETP.GT.AND P0, PT, R3.reuse, 0x69, PT ;  /* 0x000000690300780c */ /* 0x040fe20003f04270 */
[----:B------:R-:W-:Y:S01]  /*5ce0*/  @P4 STG.E.U16 desc[UR36][R4.64+0xc0], R72 ;  /* 0x0000c04804004986 */ /* 0x000fe2000c101524 */
[----:B------:R-:W-:Y:S02]  /*5cf0*/  ISETP.GT.AND P4, PT, R3, 0x68, PT ;  /* 0x000000680300780c */ /* 0x000fe40003f84270 */
[----:B------:R-:W-:Y:S01]  /*5d00*/  F2FP.F16.F32.PACK_AB R74, RZ, R74 ;  /* 0x0000004aff4a723e */ /* 0x000fe200000000ff */
[----:B------:R-:W-:Y:S01]  /*5d10*/  @P5 STG.E.U16 desc[UR36][R4.64+0xc2], R73 ;  /* 0x0000c24904005986 */ /* 0x000fe2000c101524 */
[----:B------:R-:W-:-:S02]  /*5d20*/  ISETP.GT.AND P5, PT, R0, RZ, P4 ;  /* 0x000000ff0000720c */ /* 0x000fc400027a4270 */
[C---:B------:R-:W-:Y:S01]  /*5d30*/  ISETP.GT.AND P3, PT, R0.reuse, RZ, P0 ;  /* 0x000000ff0000720c */ /* 0x040fe20000764270 */
[----:B------:R-:W-:Y:S01]  /*5d40*/  @P1 STG.E.U16 desc[UR36][R6.64+0xc0], R74 ;  /* 0x0000c04a06001986 */ /* 0x000fe2000c101524 */
[----:B------:R-:W-:Y:S02]  /*5d50*/  F2FP.F16.F32.PACK_AB R75, RZ, R75 ;  /* 0x0000004bff4b723e */ /* 0x000fe400000000ff */
[----:B------:R-:W-:Y:S02]  /*5d60*/  F2FP.F16.F32.PACK_AB R76, RZ, R76 ;  /* 0x0000004cff4c723e */ /* 0x000fe400000000ff */
[C---:B------:R-:W-:Y:S01]  /*5d70*/  ISETP.GT.AND P4, PT, R0.reuse, 0x8, P4 ;  /* 0x000000080000780c */ /* 0x040fe20002784270 */
[----:B------:R-:W-:Y:S01]  /*5d80*/  @P2 STG.E.U16 desc[UR36][R6.64+0xc2], R75 ;  /* 0x0000c24b06002986 */ /* 0x000fe2000c101524 */
[----:B------:R-:W-:Y:S02]  /*5d90*/  F2FP.F16.F32.PACK_AB R77, RZ, R77 ;  /* 0x0000004dff4d723e */ /* 0x000fe400000000ff */
[----:B------:R-:W-:Y:S01]  /*5da0*/  ISETP.GT.AND P2, PT, R3, 0x71, PT ;  /* 0x000000710300780c */ /* 0x000fe20003f44270 */
[----:B------:R-:W-:Y:S01]  /*5db0*/  @P5 STG.E.U16 desc[UR36][R4.64+0xd0], R76 ;  /* 0x0000d04c04005986 */ /* 0x000fe2000c101524 */
[----:B------:R-:W-:-:S02]  /*5dc0*/  ISETP.GT.AND P5, PT, R0, 0x8, P0 ;  /* 0x000000080000780c */ /* 0x000fc400007a4270 */
[C---:B------:R-:W-:Y:S01]  /*5dd0*/  ISETP.GT.AND P1, PT, R3.reuse, 0x78, PT ;  /* 0x000000780300780c */ /* 0x040fe20003f24270 */
[----:B------:R-:W-:Y:S01]  /*5de0*/  @P3 STG.E.U16 desc[UR36][R4.64+0xd2], R77 ;  /* 0x0000d24d04003986 */ /* 0x000fe2000c101524 */
[C---:B------:R-:W-:Y:S02]  /*5df0*/  ISETP.GT.AND P3, PT, R3.reuse, 0x70, PT ;  /* 0x000000700300780c */ /* 0x040fe40003f64270 */
[----:B------:R-:W-:Y:S01]  /*5e00*/  ISETP.GT.AND P0, PT, R3, 0x79, PT ;  /* 0x000000790300780c */ /* 0x000fe20003f04270 */
[----:B------:R-:W-:Y:S01]  /*5e10*/  @P4 IMAD.MOV.U32 R2, RZ, RZ, R6 ;  /* 0x000000ffff024224 */ /* 0x000fe200078e0006 */
[----:B------:R-:W-:Y:S01]  /*5e20*/  F2FP.F16.F32.PACK_AB R78, RZ, R78 ;  /* 0x0000004eff4e723e */ /* 0x000fe200000000ff */
[----:B------:R-:W-:Y:S01]  /*5e30*/  @P4 IMAD.MOV.U32 R3, RZ, RZ, R7 ;  /* 0x000000ffff034224 */ /* 0x000fe200078e0007 */
[----:B------:R-:W-:Y:S02]  /*5e40*/  F2FP.F16.F32.PACK_AB R79, RZ, R79 ;  /* 0x0000004fff4f723e */ /* 0x000fe400000000ff */
[----:B------:R-:W-:-:S02]  /*5e50*/  F2FP.F16.F32.PACK_AB R80, RZ, R80 ;  /* 0x00000050ff50723e */ /* 0x000fc400000000ff */
[----:B------:R0:W-:Y:S01]  /*5e60*/  @P4 STG.E.U16 desc[UR36][R2.64+0xd0], R78 ;  /* 0x0000d04e02004986 */ /* 0x0001e2000c101524 */
[C---:B------:R-:W-:Y:S02]  /*5e70*/  ISETP.GT.AND P4, PT, R0.reuse, RZ, P2 ;  /* 0x000000ff0000720c */ /* 0x040fe40001784270 */
[----:B------:R-:W-:Y:S02]  /*5e80*/  F2FP.F16.F32.PACK_AB R81, RZ, R81 ;  /* 0x00000051ff51723e */ /* 0x000fe400000000ff */
[----:B------:R-:W-:Y:S02]  /*5e90*/  ISETP.GT.AND P2, PT, R0, 0x8, P2 ;  /* 0x000000080000780c */ /* 0x000fe40001744270 */
[----:B------:R-:W-:Y:S02]  /*5ea0*/  F2FP.F16.F32.PACK_AB R82, RZ, R82 ;  /* 0x00000052ff52723e */ /* 0x000fe400000000ff */
[----:B------:R-:W-:Y:S02]  /*5eb0*/  F2FP.F16.F32.PACK_AB R83, RZ, R83 ;  /* 0x00000053ff53723e */ /* 0x000fe400000000ff */
[----:B------:R-:W-:Y:S01]  /*5ec0*/  F2FP.F16.F32.PACK_AB R84, RZ, R84 ;  /* 0x00000054ff54723e */ /* 0x000fe200000000ff */
[----:B0-----:R-:W-:Y:S01]  /*5ed0*/  @P5 IMAD.MOV.U32 R2, RZ, RZ, R6 ;  /* 0x000000ffff025224 */ /* 0x001fe200078e0006 */
[----:B------:R-:W-:Y:S01]  /*5ee0*/  F2FP.F16.F32.PACK_AB R85, RZ, R85 ;  /* 0x00000055ff55723e */ /* 0x000fe200000000ff */
[----:B------:R-:W-:Y:S01]  /*5ef0*/  @P5 IMAD.MOV.U32 R3, RZ, RZ, R7 ;  /* 0x000000ffff035224 */ /* 0x000fe200078e0007 */
[----:B------:R-:W-:-:S02]  /*5f00*/  F2FP.F16.F32.PACK_AB R86, RZ, R86 ;  /* 0x00000056ff56723e */ /* 0x000fc400000000ff */
[----:B------:R-:W-:Y:S02]  /*5f10*/  F2FP.F16.F32.PACK_AB R87, RZ, R87 ;  /* 0x00000057ff57723e */ /* 0x000fe400000000ff */
[----:B------:R0:W-:Y:S01]  /*5f20*/  @P5 STG.E.U16 desc[UR36][R2.64+0xd2], R79 ;  /* 0x0000d24f02005986 */ /* 0x0001e2000c101524 */
[C---:B------:R-:W-:Y:S02]  /*5f30*/  ISETP.GT.AND P5, PT, R0.reuse, RZ, P3 ;  /* 0x000000ff0000720c */ /* 0x040fe40001fa4270 */
[----:B------:R-:W-:-:S11]  /*5f40*/  ISETP.GT.AND P3, PT, R0, 0x8, P3 ;  /* 0x000000080000780c */ /* 0x000fd60001f64270 */
[----:B0-----:R-:W-:Y:S02]  /*5f50*/  @P5 IMAD.MOV.U32 R2, RZ, RZ, R4 ;  /* 0x000000ffff025224 */ /* 0x001fe400078e0004 */
[----:B------:R-:W-:-:S05]  /*5f60*/  @P5 IMAD.MOV.U32 R3, RZ, RZ, R5 ;  /* 0x000000ffff035224 */ /* 0x000fca00078e0005 */
[----:B------:R0:W-:Y:S01]  /*5f70*/  @P5 STG.E.U16 desc[UR36][R2.64+0xe0], R80 ;  /* 0x0000e05002005986 */ /* 0x0001e2000c101524 */
[C---:B------:R-:W-:Y:S02]  /*5f80*/  ISETP.GT.AND P5, PT, R0.reuse, RZ, P0 ;  /* 0x000000ff0000720c */ /* 0x040fe400007a4270 */
[----:B------:R-:W-:Y:S01]  /*5f90*/  ISETP.GT.AND P0, PT, R0, 0x8, P0 ;  /* 0x000000080000780c */ /* 0x000fe20000704270 */
[----:B0-----:R-:W-:Y:S02]  /*5fa0*/  @P4 IMAD.MOV.U32 R2, RZ, RZ, R4 ;  /* 0x000000ffff024224 */ /* 0x001fe400078e0004 */
[----:B------:R-:W-:-:S05]  /*5fb0*/  @P4 IMAD.MOV.U32 R3, RZ, RZ, R5 ;  /* 0x000000ffff034224 */ /* 0x000fca00078e0005 */
[----:B------:R0:W-:Y:S01]  /*5fc0*/  @P4 STG.E.U16 desc[UR36][R2.64+0xe2], R81 ;  /* 0x0000e25102004986 */ /* 0x0001e2000c101524 */
[C---:B------:R-:W-:Y:S02]  /*5fd0*/  ISETP.GT.AND P4, PT, R0.reuse, RZ, P1 ;  /* 0x000000ff0000720c */ /* 0x040fe40000f84270 */
[----:B------:R-:W-:Y:S01]  /*5fe0*/  ISETP.GT.AND P1, PT, R0, 0x8, P1 ;  /* 0x000000080000780c */ /* 0x000fe20000f24270 */
[----:B0-----:R-:W-:Y:S02]  /*5ff0*/  @P3 IMAD.MOV.U32 R2, RZ, RZ, R6 ;  /* 0x000000ffff023224 */ /* 0x001fe400078e0006 */
[----:B------:R-:W-:-:S05]  /*6000*/  @P3 IMAD.MOV.U32 R3, RZ, RZ, R7 ;  /* 0x000000ffff033224 */ /* 0x000fca00078e0007 */
[----:B------:R0:W-:Y:S02]  /*6010*/  @P3 STG.E.U16 desc[UR36][R2.64+0xe0], R82 ;  /* 0x0000e05202003986 */ /* 0x0001e4000c101524 */
[----:B0-----:R-:W-:Y:S02]  /*6020*/  @P2 IMAD.MOV.U32 R2, RZ, RZ, R6 ;  /* 0x000000ffff022224 */ /* 0x001fe400078e0006 */
[----:B------:R-:W-:-:S05]  /*6030*/  @P2 IMAD.MOV.U32 R3, RZ, RZ, R7 ;  /* 0x000000ffff032224 */ /* 0x000fca00078e0007 */
[----:B------:R0:W-:Y:S02]  /*6040*/  @P2 STG.E.U16 desc[UR36][R2.64+0xe2], R83 ;  /* 0x0000e25302002986 */ /* 0x0001e4000c101524 */
[----:B0-----:R-:W-:Y:S02]  /*6050*/  @P4 IMAD.MOV.U32 R2, RZ, RZ, R4 ;  /* 0x000000ffff024224 */ /* 0x001fe400078e0004 */
[----:B------:R-:W-:-:S05]  /*6060*/  @P4 IMAD.MOV.U32 R3, RZ, RZ, R5 ;  /* 0x000000ffff034224 */ /* 0x000fca00078e0005 */
[----:B------:R0:W-:Y:S04]  /*6070*/  @P4 STG.E.U16 desc[UR36][R2.64+0xf0], R84 ;  /* 0x0000f05402004986 */ /* 0x0001e8000c101524 */
[----:B------:R1:W-:Y:S01]  /*6080*/  @P5 STG.E.U16 desc[UR36][R4.64+0xf2], R85 ;  /* 0x0000f25504005986 */ /* 0x0003e2000c101524 */
[----:B0-----:R-:W-:Y:S02]  /*6090*/  @P1 IMAD.MOV.U32 R2, RZ, RZ, R6 ;  /* 0x000000ffff021224 */ /* 0x001fe400078e0006 */
[----:B------:R-:W-:-:S05]  /*60a0*/  @P1 IMAD.MOV.U32 R3, RZ, RZ, R7 ;  /* 0x000000ffff031224 */ /* 0x000fca00078e0007 */
[----:B------:R1:W-:Y:S04]  /*60b0*/  @P1 STG.E.U16 desc[UR36][R2.64+0xf0], R86 ;  /* 0x0000f05602001986 */ /* 0x0003e8000c101524 */
[----:B------:R1:W-:Y:S02]  /*60c0*/  @P0 STG.E.U16 desc[UR36][R6.64+0xf2], R87 ;  /* 0x0000f25706000986 */ /* 0x0003e4000c101524 */
.L_x_159:
[----:B------:R-:W-:Y:S05]  /*60d0*/  BSYNC B0 ;  /* 0x0000000000007941 */ /* 0x000fea0003800000 */
.L_x_33:
[----:B01----:R-:W2:Y:S01]  /*60e0*/  LDL.64 R2, [R1] ;  /* 0x0000000001027983 */ /* 0x003ea20000100a00 */
[----:B------:R-:W-:Y:S01]  /*60f0*/  ULDC.64 UR4, c[0x0][0x650] ;  /* 0x0001940000047ab9 */ /* 0x000fe20000000a00 */
[----:B------:R0:W-:Y:S01]  /*6100*/  SYNCS.ARRIVE.TRANS64.A1T0 RZ, [R96+UR47], RZ ;  /* 0x000000ff60ff79a7 */ /* 0x0001e2000810002f */
[----:B------:R-:W-:Y:S01]  /*6110*/  PRMT R0, RZ, 0x7610, R0 ;  /* 0x00007610ff007816 */ /* 0x000fe20000000000 */
[----:B-----5:R-:W-:Y:S02]  /*6120*/  IMAD.MOV.U32 R19, RZ, RZ, -0x1 ;  /* 0xffffffffff137424 */ /* 0x020fe400078e00ff */
[----:B------:R-:W-:Y:S01]  /*6130*/  IMAD.MOV.U32 R22, RZ, RZ, -0x1 ;  /* 0xffffffffff167424 */ /* 0x000fe200078e00ff */
[----:B--2---:R-:W-:-:S04]  /*6140*/  LEA R18, P0, R2, R18, 0x1 ;  /* 0x0000001202127211 */ /* 0x004fc800078008ff */
[----:B------:R-:W-:Y:S01]  /*6150*/  LEA.HI.X R17, R2, R17, R23, 0x1, P0 ;  /* 0x0000001102117211 */ /* 0x000fe200000f0c17 */
[----:B------:R-:W-:Y:S01]  /*6160*/  IMAD.MOV.U32 R2, RZ, RZ, -0x1 ;  /* 0xffffffffff027424 */ /* 0x000fe200078e00ff */
[----:B------:R-:W-:-:S04]  /*6170*/  ISETP.GE.U32.AND P0, PT, R18, UR4, PT ;  /* 0x0000000412007c0c */ /* 0x000fc8000bf06070 */
[----:B------:R-:W-:-:S13]  /*6180*/  ISETP.GE.U32.AND.EX P0, PT, R17, UR5, PT, P0 ;  /* 0x0000000511007c0c */ /* 0x000fda000bf06100 */
[----:B0-----:R-:W-:Y:S05]  /*6190*/  @P0 BRA `(.L_x_160) ;  /* 0x0000000400700947 */ /* 0x001fea0003800000 */
[----:B------:R-:W0:Y:S01]  /*61a0*/  S2R R10, SR_CTAID.X ;  /* 0x00000000000a7919 */ /* 0x000e220000002500 */
[----:B------:R-:W1:Y:S01]  /*61b0*/  LDC.64 R8, c[0x0][0x628] ;  /* 0x00018a00ff087b82 */ /* 0x000e620000000a00 */
[----:B------:R-:W-:Y:S01]  /*61c0*/  ULDC UR4, c[0x0][0x150] ;  /* 0x0000540000047ab9 */ /* 0x000fe20000000800 */
[----:B---34-:R-:W-:Y:S01]  /*61d0*/  IMAD.MOV.U32 R6, RZ, RZ, R18 ;  /* 0x000000ffff067224 */ /* 0x018fe200078e0012 */
[----:B------:R-:W2:Y:S01]  /*61e0*/  S2R R20, SR_CTAID.Y ;  /* 0x0000000000147919 */ /* 0x000ea20000002600 */
[----:B------:R-:W-:-:S04]  /*61f0*/  IMAD.MOV.U32 R7, RZ, RZ, R17 ;  /* 0x000000ffff077224 */ /* 0x000fc800078e0011 */
[----:B------:R-:W3:Y:S08]  /*6200*/  LDC R15, c[0x0][0x144] ;  /* 0x00005100ff0f7b82 */ /* 0x000ef00000000800 */
[----:B------:R-:W4:Y:S08]  /*6210*/  LDC R0, c[0x0][0x630] ;  /* 0x00018c00ff007b82 */ /* 0x000f300000000800 */
[----:B------:R-:W2:Y:S01]  /*6220*/  LDC.64 R12, c[0x0][0x620] ;  /* 0x00018800ff0c7b82 */ /* 0x000ea20000000a00 */
[----:B-1----:R-:W-:-:S04]  /*6230*/  ISETP.NE.U32.AND P0, PT, R8, RZ, PT ;  /* 0x000000ff0800720c */ /* 0x002fc80003f05070 */
[----:B------:R-:W-:Y:S02]  /*6240*/  ISETP.NE.AND.EX P0, PT, R9, RZ, PT, P0 ;  /* 0x000000ff0900720c */ /* 0x000fe40003f05300 */
[----:B0-----:R-:W-:-:S05]  /*6250*/  I2FP.F32.U32 R2, R10 ;  /* 0x0000000a00027245 */ /* 0x001fca0000201000 */
[----:B------:R-:W-:-:S04]  /*6260*/  FMUL R2, R2, UR4 ;  /* 0x0000000402027c20 */ /* 0x000fc80008400000 */
[----:B------:R0:W1:Y:S02]  /*6270*/  F2I.U32.TRUNC.NTZ R14, R2 ;  /* 0x00000002000e7305 */ /* 0x000064000020f000 */
[----:B---34-:R-:W-:Y:S05]  /*6280*/  @!P0 BRA `(.L_x_161) ;  /* 0x0000000000288947 */ /* 0x018fea0003800000 */
[----:B------:R-:W3:Y:S02]  /*6290*/  LDC R3, c[0x0][0x634] ;  /* 0x00018d00ff037b82 */ /* 0x000ee40000000800 */
[----:B---3--:R-:W-:-:S05]  /*62a0*/  IADD3 R7, P0, R18, R3, RZ ;  /* 0x0000000312077210 */ /* 0x008fca0007f1e0ff */
[----:B------:R-:W-:-:S04]  /*62b0*/  IMAD.X R11, RZ, RZ, R17, P0 ;  /* 0x000000ffff0b7224 */ /* 0x000fc800000e0611 */
[----:B0-----:R-:W-:-:S04]  /*62c0*/  IMAD.WIDE.U32 R2, R11, R8, RZ ;  /* 0x000000080b027225 */ /* 0x001fc800078e00ff */
[----:B------:R-:W-:-:S04]  /*62d0*/  IMAD.WIDE.U32 R4, P0, R7, R9, R2 ;  /* 0x0000000907047225 */ /* 0x000fc80007800002 */
[----:B------:R-:W-:-:S04]  /*62e0*/  IMAD.WIDE.U32 R2, R7, R8, RZ ;  /* 0x0000000807027225 */ /* 0x000fc800078e00ff */
[----:B------:R-:W-:Y:S01]  /*62f0*/  IMAD.X R7, RZ, RZ, RZ, P0 ;  /* 0x000000ffff077224 */ /* 0x000fe200000e06ff */
[----:B------:R-:W-:Y:S01]  /*6300*/  IADD3 RZ, P0, R3, R4, RZ ;  /* 0x0000000403ff7210 */ /* 0x000fe20007f1e0ff */
[----:B------:R-:W-:-:S04]  /*6310*/  IMAD.MOV.U32 R6, RZ, RZ, R5 ;  /* 0x000000ffff067224 */ /* 0x000fc800078e0005 */
[----:B------:R-:W-:-:S08]  /*6320*/  IMAD.WIDE.U32.X R6, R11, R9, R6, P0 ;  /* 0x000000090b067225 */ /* 0x000fd000000e0406 */
.L_x_161:
[----:B------:R-:W3:Y:S01]  /*6330*/  LDC.64 R26, c[0x0][0x640] ;  /* 0x00019000ff1a7b82 */ /* 0x000ee20000000a00 */
[-C--:B------:R-:W-:Y:S01]  /*6340*/  SHF.R.U64 R11, R6, R0.reuse, R7 ;  /* 0x00000000060b7219 */ /* 0x080fe20000001207 */
[----:B------:R-:W-:Y:S01]  /*6350*/  IMAD.MOV.U32 R19, RZ, RZ, R17 ;  /* 0x000000ffff137224 */ /* 0x000fe200078e0011 */
[----:B------:R-:W-:Y:S01]  /*6360*/  SHF.R.U32.HI R0, RZ, R0, R7 ;  /* 0x00000000ff007219 */ /* 0x000fe20000011607 */
[----:B-1----:R-:W-:Y:S01]  /*6370*/  IMAD.MOV R14, RZ, RZ, -R14 ;  /* 0x000000ffff0e7224 */ /* 0x002fe200078e0a0e */
[----:B------:R-:W-:Y:S01]  /*6380*/  IADD3 R5, P0, RZ, -R11, RZ ;  /* 0x8000000bff057210 */ /* 0x000fe20007f1e0ff */
[----:B------:R-:W-:Y:S01]  /*6390*/  ULDC UR4, c[0x0][0x154] ;  /* 0x0000550000047ab9 */ /* 0x000fe20000000800 */
[----:B------:R-:W-:Y:S01]  /*63a0*/  IMAD.MOV.U32 R7, RZ, RZ, 0x1 ;  /* 0x00000001ff077424 */ /* 0x000fe200078e00ff */
[----:B------:R-:W1:Y:S01]  /*63b0*/  LDC R4, c[0x0][0x618] ;  /* 0x00018600ff047b82 */ /* 0x000e620000000800 */
[----:B------:R-:W-:Y:S02]  /*63c0*/  IMAD R22, R15, R14, R10 ;  /* 0x0000000e0f167224 */ /* 0x000fe400078e020a */
[----:B------:R-:W-:-:S04]  /*63d0*/  IMAD.X R3, RZ, RZ, ~R0, P0 ;  /* 0x000000ffff037224 */ /* 0x000fc800000e0e00 */
[-C--:B--2---:R-:W-:Y:S01]  /*63e0*/  IMAD R0, R3, R12.reuse, RZ ;  /* 0x0000000c03007224 */ /* 0x084fe200078e02ff */
[----:B------:R-:W2:Y:S01]  /*63f0*/  LDC R6, c[0x0][0x608] ;  /* 0x00018200ff067b82 */ /* 0x000ea20000000800 */
[----:B0-----:R-:W-:-:S04]  /*6400*/  IMAD.WIDE.U32 R2, R5, R12, R18 ;  /* 0x0000000c05027225 */ /* 0x001fc800078e0012 */
[----:B------:R-:W-:Y:S01]  /*6410*/  IMAD R5, R5, R13, R0 ;  /* 0x0000000d05057224 */ /* 0x000fe200078e0200 */
[----:B------:R-:W-:Y:S02]  /*6420*/  I2FP.F32.U32 R0, R20 ;  /* 0x0000001400007245 */ /* 0x000fe40000201000 */
[----:B------:R-:W0:Y:S01]  /*6430*/  LDC R24, c[0x0][0x658] ;  /* 0x00019600ff187b82 */ /* 0x000e220000000800 */
[----:B------:R-:W-:Y:S01]  /*6440*/  IMAD.IADD R3, R3, 0x1, R5 ;  /* 0x0000000103037824 */ /* 0x000fe200078e0205 */
[----:B---3--:R-:W-:Y:S01]  /*6450*/  ISETP.NE.U32.AND P0, PT, R26, RZ, PT ;  /* 0x000000ff1a00720c */ /* 0x008fe20003f05070 */
[----:B------:R-:W-:Y:S01]  /*6460*/  FMUL R0, R0, UR4 ;  /* 0x0000000400007c20 */ /* 0x000fe20008400000 */
[----:B------:R-:W-:Y:S02]  /*6470*/  IMAD.MOV.U32 R5, RZ, RZ, -0x1 ;  /* 0xffffffffff057424 */ /* 0x000fe400078e00ff */
[----:B------:R-:W-:Y:S01]  /*6480*/  ISETP.NE.AND.EX P0, PT, R27, RZ, PT, P0 ;  /* 0x000000ff1b00720c */ /* 0x000fe20003f05300 */
[----:B------:R3:W4:Y:S01]  /*6490*/  F2I.U32.TRUNC.NTZ R12, R0 ;  /* 0x00000000000c7305 */ /* 0x000722000020f000 */
[----:B------:R-:W3:Y:S01]  /*64a0*/  LDC R15, c[0x0][0x148] ;  /* 0x00005200ff0f7b82 */ /* 0x000ee20000000800 */
[----:B-1----:R-:W-:-:S02]  /*64b0*/  SHF.R.U64 R10, R2, R4, R3 ;  /* 0x00000004020a7219 */ /* 0x002fc40000001203 */
[----:B------:R-:W-:-:S05]  /*64c0*/  SHF.R.U32.HI R3, RZ, R4, R3 ;  /* 0x00000004ff037219 */ /* 0x000fca0000011603 */
[----:B------:R-:W1:Y:S01]  /*64d0*/  LDC R14, c[0x0][0x600] ;  /* 0x00018000ff0e7b82 */ /* 0x000e620000000800 */
[-CC-:B--2---:R-:W-:Y:S02]  /*64e0*/  SHF.R.U64 R8, R10, R6.reuse, R3.reuse ;  /* 0x000000060a087219 */ /* 0x184fe40000001203 */
[----:B------:R-:W-:-:S05]  /*64f0*/  SHF.R.U32.HI R3, RZ, R6, R3 ;  /* 0x00000006ff037219 */ /* 0x000fca0000011603 */
[----:B------:R-:W2:Y:S01]  /*6500*/  LDC R21, c[0x0][0x648] ;  /* 0x00019200ff157b82 */ /* 0x000ea20000000800 */
[-CC-:B0-----:R-:W-:Y:S02]  /*6510*/  SHF.R.U64 R13, R8, R24.reuse, R3.reuse ;  /* 0x00000018080d7219 */ /* 0x181fe40000001203 */
[-C--:B------:R-:W-:Y:S02]  /*6520*/  SHF.L.U32 R5, R5, R24.reuse, RZ ;  /* 0x0000001805057219 */ /* 0x080fe400000006ff */
[-C--:B------:R-:W-:Y:S01]  /*6530*/  SHF.R.U32.HI R3, RZ, R24.reuse, R3 ;  /* 0x00000018ff037219 */ /* 0x080fe20000011603 */
[----:B------:R-:W-:Y:S01]  /*6540*/  IMAD.MOV.U32 R2, RZ, RZ, R13 ;  /* 0x000000ffff027224 */ /* 0x000fe200078e000d */
[----:B------:R-:W-:Y:S01]  /*6550*/  SHF.L.U32 R24, R7, R24, RZ ;  /* 0x0000001807187219 */ /* 0x000fe200000006ff */
[----:B------:R-:W0:Y:S01]  /*6560*/  LDC R25, c[0x0][0x638] ;  /* 0x00018e00ff197b82 */ /* 0x000e220000000800 */
[----:B------:R-:W-:-:S07]  /*6570*/  LOP3.LUT R19, RZ, R5, RZ, 0x33, !PT ;  /* 0x00000005ff137212 */ /* 0x000fce00078e33ff */
[----:B------:R-:W0:Y:S01]  /*6580*/  LDC R28, c[0x0][0x610] ;  /* 0x00018400ff1c7b82 */ /* 0x000e220000000800 */
[----:B----4-:R-:W-:Y:S05]  /*6590*/  @!P0 BRA `(.L_x_162) ;  /* 0x0000000000288947 */ /* 0x010fea0003800000 */
[----:B---3--:R-:W3:Y:S02]  /*65a0*/  LDC R0, c[0x0][0x64c] ;  /* 0x00019300ff007b82 */ /* 0x008ee40000000800 */
[----:B---3--:R-:W-:-:S05]  /*65b0*/  IADD3 R7, P0, R13, R0, RZ ;  /* 0x000000000d077210 */ /* 0x008fca0007f1e0ff */
        /* <DEDUP_REMOVED lines=8> */
.L_x_162:
[----:B------:R-:W4:Y:S01]  /*6640*/  LDC R4, c[0x0][0x65c] ;  /* 0x00019700ff047b82 */ /* 0x000f220000000800 */
[----:B--23--:R-:W-:Y:S01]  /*6650*/  SHF.R.U64 R0, R2, R21, R3 ;  /* 0x0000001502007219 */ /* 0x00cfe20000001203 */
[----:B-1----:R-:W-:Y:S01]  /*6660*/  VIADD R3, R14, 0xffffffff ;  /* 0xffffffff0e037836 */ /* 0x002fe20000000000 */
[----:B------:R-:W-:Y:S01]  /*6670*/  LOP3.LUT R19, R8, R19, RZ, 0xc0, !PT ;  /* 0x0000001308137212 */ /* 0x000fe200078ec0ff */
[----:B------:R-:W-:Y:S02]  /*6680*/  IMAD.MOV R12, RZ, RZ, -R12 ;  /* 0x000000ffff0c7224 */ /* 0x000fe400078e0a0c */
[----:B------:R-:W-:Y:S01]  /*6690*/  IMAD.MOV R2, RZ, RZ, -R0 ;  /* 0x000000ffff027224 */ /* 0x000fe200078e0a00 */
[----:B------:R-:W-:Y:S01]  /*66a0*/  LOP3.LUT R3, R10, R3, RZ, 0xc0, !PT ;  /* 0x000000030a037212 */ /* 0x000fe200078ec0ff */
[----:B------:R-:W-:Y:S02]  /*66b0*/  IMAD R19, R24, R0, R19 ;  /* 0x0000000018137224 */ /* 0x000fe400078e0213 */
[----:B0-----:R-:W-:-:S04]  /*66c0*/  IMAD R0, R2, R25, R13 ;  /* 0x0000001902007224 */ /* 0x001fc800078e020d */
[----:B------:R-:W-:Y:S01]  /*66d0*/  IMAD R2, R0, R14, R3 ;  /* 0x0000000e00027224 */ /* 0x000fe200078e0203 */
[----:B----4-:R-:W-:Y:S01]  /*66e0*/  ISETP.NE.AND P0, PT, R4, 0x1, PT ;  /* 0x000000010400780c */ /* 0x010fe20003f05270 */
[----:B------:R-:W-:-:S05]  /*66f0*/  IMAD.MOV.U32 R4, RZ, RZ, 0x1 ;  /* 0x00000001ff047424 */ /* 0x000fca00078e00ff */
[----:B------:R-:W-:-:S07]  /*6700*/  PRMT R0, R4, 0x7610, R0 ;  /* 0x0000761004007816 */ /* 0x000fce0000000000 */
[----:B------:R-:W-:-:S04]  /*6710*/  @P0 IMAD R22, R15, R12, R20 ;  /* 0x0000000c0f160224 */ /* 0x000fc800078e0214 */
[----:B------:R-:W-:-:S05]  /*6720*/  IMAD R19, R19, R28, R22 ;  /* 0x0000001c13137224 */ /* 0x000fca00078e0216 */
[----:B------:R-:W-:Y:S02]  /*6730*/  SEL R22, R2, R19, !P0 ;  /* 0x0000001302167207 */ /* 0x000fe40004000000 */
[----:B------:R-:W-:Y:S01]  /*6740*/  SEL R19, R19, R2, !P0 ;  /* 0x0000000213137207 */ /* 0x000fe20004000000 */
[----:B------:R-:W-:-:S07]  /*6750*/  IMAD.MOV.U32 R2, RZ, RZ, R11 ;  /* 0x000000ffff027224 */ /* 0x000fce00078e000b */
.L_x_160:
[----:B------:R-:W-:Y:S02]  /*6760*/  LOP3.LUT P0, RZ, R0, 0xff, RZ, 0xc0, !PT ;  /* 0x000000ff00ff7812 */ /* 0x000fe4000780c0ff */
[----:B------:R-:W-:-:S11]  /*6770*/  LOP3.LUT R101, R101, 0x1, RZ, 0x3c, !PT ;  /* 0x0000000165657812 */ /* 0x000fd600078e3cff */
[----:B------:R-:W-:Y:S05]  /*6780*/  @P0 BRA `(.L_x_163) ;  /* 0xffffffac00c40947 */ /* 0x000fea000383ffff */
[----:B------:R-:W-:Y:S05]  /*6790*/  EXIT ;  /* 0x000000000000794d */ /* 0x000fea0003800000 */
.L_x_14:
[----:B------:R-:W-:-:S08]  /*67a0*/  ISETP.NE.AND P0, PT, R0, RZ, PT ;  /* 0x000000ff0000720c */ /* 0x000fd00003f05270 */
[----:B0-----:R-:W0:-:S00]  /*67b0*/  USETMAXREG.DEALLOC.CTAPOOL 0x28 ;  /* 0x00000028000079c8 */ /* 0x001e0000080e0500 */
[----:B------:R-:W-:Y:S05]  /*67c0*/  @P0 EXIT ;  /* 0x000000000000094d */ /* 0x000fea0003800000 */
[----:B0-----:R-:W-:Y:S01]  /*67d0*/  LOP3.LUT P0, RZ, R8, 0xff, RZ, 0xc0, !PT ;  /* 0x000000ff08ff7812 */ /* 0x001fe2000780c0ff */
[----:B------:R-:W-:Y:S02]  /*67e0*/  IMAD.MOV.U32 R0, RZ, RZ, 0x1 ;  /* 0x00000001ff007424 */ /* 0x000fe400078e00ff */
[----:B------:R-:W-:-:S10]  /*67f0*/  IMAD.MOV.U32 R7, RZ, RZ, RZ ;  /* 0x000000ffff077224 */ /* 0x000fd400078e00ff */
[----:B------:R-:W-:Y:S05]  /*6800*/  @!P0 BRA `(.L_x_164) ;  /* 0x0000000c001c8947 */ /* 0x000fea0003800000 */
[----:B------:R-:W-:Y:S01]  /*6810*/  LOP3.LUT P0, RZ, R4, 0x1f, RZ, 0xc0, !PT ;  /* 0x0000001f04ff7812 */ /* 0x000fe2000780c0ff */
[----:B------:R-:W-:Y:S01]  /*6820*/  ULDC UR5, c[0x0][0x658] ;  /* 0x0001960000057ab9 */ /* 0x000fe20000000800 */
[----:B------:R-:W-:Y:S01]  /*6830*/  UMOV UR6, 0xffffffff ;  /* 0xffffffff00067882 */ /* 0x000fe20000000000 */
[----:B------:R-:W-:Y:S01]  /*6840*/  BSSY B0, `(.L_x_164) ;  /* 0x00000c3000007945 */ /* 0x000fe20003800000 */
[----:B------:R-:W-:Y:S01]  /*6850*/  USHF.L.U32 UR6, UR6, UR5, URZ ;  /* 0x0000000506067299 */ /* 0x000fe2000800063f */
[C---:B------:R-:W-:Y:S01]  /*6860*/  ISETP.NE.AND P2, PT, R3.reuse, RZ, PT ;  /* 0x000000ff0300720c */ /* 0x040fe20003f45270 */
[----:B------:R-:W-:Y:S01]  /*6870*/  IMAD.MOV.U32 R8, RZ, RZ, 0x1 ;  /* 0x00000001ff087424 */ /* 0x000fe200078e00ff */
[----:B------:R-:W-:Y:S01]  /*6880*/  ISETP.NE.OR P0, PT, R3, RZ, !P0 ;  /* 0x000000ff0300720c */ /* 0x000fe20004705670 */
[----:B------:R-:W-:Y:S01]  /*6890*/  IMAD.MOV.U32 R0, RZ, RZ, 0x1 ;  /* 0x00000001ff007424 */ /* 0x000fe200078e00ff */
[----:B------:R-:W-:Y:S01]  /*68a0*/  LOP3.LUT R6, R16, 0x2, RZ, 0xfc, !PT ;  /* 0x0000000210067812 */ /* 0x000fe200078efcff */
[----:B------:R-:W-:Y:S01]  /*68b0*/  IMAD.MOV.U32 R7, RZ, RZ, RZ ;  /* 0x000000ffff077224 */ /* 0x000fe200078e00ff */
[----:B------:R-:W-:Y:S01]  /*68c0*/  ULDC UR4, c[0x0][0x600] ;  /* 0x0001800000047ab9 */ /* 0x000fe20000000800 */
[----:B------:R-:W-:Y:S01]  /*68d0*/  UMOV UR7, 0x1 ;  /* 0x0000000100077882 */ /* 0x000fe20000000000 */
[----:B------:R-:W-:-:S02]  /*68e0*/  UIADD3 UR19, UR40, 0x1, URZ ;  /* 0x0000000128137890 */ /* 0x000fc4000fffe03f */
[----:B------:R-:W-:Y:S02]  /*68f0*/  UIADD3 UR15, UR4, -0x1, URZ ;  /* 0xffffffff040f7890 */ /* 0x000fe4000fffe03f */
[----:B------:R-:W-:Y:S02]  /*6900*/  USHF.L.U32 UR17, UR7, UR5, URZ ;  /* 0x0000000507117299 */ /* 0x000fe4000800063f */
[----:B------:R-:W-:Y:S01]  /*6910*/  ULOP3.LUT UR16, URZ, UR6, URZ, 0x33, !UPT ;  /* 0x000000063f107292 */ /* 0x000fe2000f8e333f */
[----:B------:R-:W-:-:S11]  /*6920*/  ULDC.64 UR20, c[0x0][0x198] ;  /* 0x0000660000147ab9 */ /* 0x000fd60000000a00 */
.L_x_176:
[----:B------:R-:W-:-:S03]  /*6930*/  UMOV UR4, 0xffffffff ;  /* 0xffffffff00047882 */ /* 0x000fc60000000000 */
[----:B------:R-:W-:Y:S05]  /*6940*/  BRA.DIV UR4, `(.L_x_165) ;  /* 0x0000001604d87947 */ /* 0x000fea000b800000 */
[----:B------:R-:W-:-:S13]  /*6950*/  ELECT P6, URZ, PT ;  /* 0x00000000003f782f */ /* 0x000fda00038c0000 */
.L_x_203:
[----:B------:R-:W0:Y:S01]  /*6960*/  LDC R3, c[0x0][0x28c] ;  /* 0x0000a300ff037b82 */ /* 0x000e220000000800 */
[----:B------:R-:W-:Y:S01]  /*6970*/  BSSY B1, `(.L_x_166) ;  /* 0x0000037000017945 */ /* 0x000fe20003800000 */
[----:B0-----:R-:W-:-:S13]  /*6980*/  ISETP.LT.OR P6, PT, R3, 0x1, !P6 ;  /* 0x000000010300780c */ /* 0x001fda00077c1670 */
[----:B------:R-:W-:Y:S05]  /*6990*/  @P6 BRA `(.L_x_167) ;  /* 0x0000000000d06947 */ /* 0x000fea0003800000 */
[----:B------:R-:W-:Y:S02]  /*69a0*/  IMAD.SHL.U32 R22, R22, 0x80, RZ ;  /* 0x0000008016167824 */ /* 0x000fe400078e00ff */
[----:B------:R-:W-:Y:S02]  /*69b0*/  IMAD.SHL.U32 R19, R19, 0x40, RZ ;  /* 0x0000004013137824 */ /* 0x000fe400078e00ff */
[----:B------:R-:W-:Y:S02]  /*69c0*/  IMAD.MOV.U32 R12, RZ, RZ, RZ ;  /* 0x000000ffff0c7224 */ /* 0x000fe400078e00ff */
[----:B------:R-:W-:Y:S02]  /*69d0*/  IMAD.U32 R13, RZ, RZ, UR19 ;  /* 0x00000013ff0d7e24 */ /* 0x000fe4000f8e00ff */
[----:B------:R-:W-:Y:S02]  /*69e0*/  IMAD.MOV.U32 R3, RZ, RZ, R0 ;  /* 0x000000ffff037224 */ /* 0x000fe400078e0000 */
[----:B------:R-:W-:-:S07]  /*69f0*/  IMAD.MOV.U32 R4, RZ, RZ, R7 ;  /* 0x000000ffff047224 */ /* 0x000fce00078e0007 */
.L_x_171:
[----:B------:R-:W0:Y:S01]  /*6a00*/  S2R R10, SR_CgaCtaId ;  /* 0x00000000000a7919 */ /* 0x000e220000008800 */
[----:B------:R-:W-:Y:S01]  /*6a10*/  MOV R5, 0x400 ;  /* 0x0000040000057802 */ /* 0x000fe20000000f00 */
[----:B------:R-:W1:Y:S03]  /*6a20*/  @!P2 LDC R9, c[0x0][0x500] ;  /* 0x00014000ff09ab82 */ /* 0x000e660000000800 */
[----:B0-----:R-:W-:Y:S02]  /*6a30*/  LEA R11, R10, R5, 0x18 ;  /* 0x000000050a0b7211 */ /* 0x001fe400078ec0ff */
[----:B------:R-:W-:-:S03]  /*6a40*/  SHF.L.U32 R5, R3, 0x1f, RZ ;  /* 0x0000001f03057819 */ /* 0x000fc600000006ff */
[----:B------:R-:W-:-:S04]  /*6a50*/  IMAD R10, R4, 0x8, R11 ;  /* 0x00000008040a7824 */ /* 0x000fc800078e020b */
[----:B------:R-:W0:Y:S02]  /*6a60*/  SYNCS.PHASECHK.TRANS64.TRYWAIT P1, [R10+URZ+0x90], R5 ;  /* 0x000090050a0075a7 */ /* 0x000e24000802017f */
[----:B01----:R-:W-:Y:S05]  /*6a70*/  @!P1 BRA `(.L_x_168) ;  /* 0x0000001400ac9947 */ /* 0x003fea0003800000 */
.L_x_204:
[----:B0-----:R-:W-:Y:S01]  /*6a80*/  PRMT R5, R6, 0x9910, RZ ;  /* 0x0000991006057816 */ /* 0x001fe200000000ff */
[----:B------:R0:W-:Y:S03]  /*6a90*/  @!P2 SYNCS.ARRIVE.TRANS64 RZ, [R10+URZ], R9 ;  /* 0x000000090affa9a7 */ /* 0x0001e6000800003f */
[----:B------:R-:W-:-:S13]  /*6aa0*/  ISETP.NE.AND P1, PT, R5, 0x2, PT ;  /* 0x000000020500780c */ /* 0x000fda0003f25270 */
[----:B0-----:R-:W-:Y:S05]  /*6ab0*/  @P1 BRA `(.L_x_169) ;  /* 0x0000000000041947 */ /* 0x001fea0003800000 */
[----:B------:R-:W-:Y:S01]  /*6ac0*/  BPT.TRAP 0x1 ;  /* 0x000000040000795c */ /* 0x000fe20000300000 */
.L_x_169:
[----:B------:R-:W-:Y:S05]  /*6ad0*/  @P0 BRA `(.L_x_170) ;  /* 0x0000000000040947 */ /* 0x000fea0003800000 */
[----:B------:R-:W-:Y:S01]  /*6ae0*/  BPT.TRAP 0x1 ;  /* 0x000000040000795c */ /* 0x000fe20000300000 */
.L_x_170:
[--C-:B------:R-:W-:Y:S01]  /*6af0*/  IMAD R5, R4, 0x1000, R11.reuse ;  /* 0x0000100004057824 */ /* 0x100fe200078e020b */
[----:B------:R-:W-:Y:S01]  /*6b00*/  R2UR UR9, R10 ;  /* 0x000000000a0972ca */ /* 0x000fe200000e0000 */
[C---:B------:R-:W-:Y:S01]  /*6b10*/  IMAD R11, R4.reuse, 0x2000, R11 ;  /* 0x00002000040b7824 */ /* 0x040fe200078e020b */
[----:B------:R-:W-:Y:S01]  /*6b20*/  UIADD3 UR4, UP0, UR20, 0xf0, URZ ;  /* 0x000000f014047890 */ /* 0x000fe2000ff1e03f */
[----:B------:R-:W-:Y:S01]  /*6b30*/  VIADD R13, R13, 0xffffffff ;  /* 0xffffffff0d0d7836 */ /* 0x000fe20000000000 */
[----:B------:R-:W-:Y:S01]  /*6b40*/  R2UR UR5, R5 ;  /* 0x00000000050572ca */ /* 0x000fe200000e0000 */
[----:B------:R-:W-:Y:S01]  /*6b50*/  UIADD3 UR22, UP1, UR20, 0x1f0, URZ ;  /* 0x000001f014167890 */ /* 0x000fe2000ff3e03f */
[----:B------:R-:W-:Y:S01]  /*6b60*/  R2UR UR8, R11 ;  /* 0x000000000b0872ca */ /* 0x000fe200000e0000 */
[----:B------:R-:W-:Y:S01]  /*6b70*/  VIADD R4, R4, 0x1 ;  /* 0x0000000104047836 */ /* 0x000fe20000000000 */
[----:B------:R-:W-:Y:S01]  /*6b80*/  R2UR UR11, R19 ;  /* 0x00000000130b72ca */ /* 0x000fe200000e0000 */
[----:B------:R-:W-:Y:S01]  /*6b90*/  UIADD3.X UR23, URZ, UR21, URZ, UP1, !UPT ;  /* 0x000000153f177290 */ /* 0x000fe20008ffe43f */
[----:B------:R-:W-:Y:S01]  /*6ba0*/  R2UR UR10, R12 ;  /* 0x000000000c0a72ca */ /* 0x000fe200000e0000 */
[----:B------:R-:W-:Y:S01]  /*6bb0*/  UMOV UR6, 0x0 ;  /* 0x0000000000067882 */ /* 0x000fe20000000000 */
[----:B------:R-:W-:Y:S01]  /*6bc0*/  R2UR UR12, R2 ;  /* 0x00000000020c72ca */ /* 0x000fe200000e0000 */
[----:B------:R-:W-:Y:S01]  /*6bd0*/  UMOV UR7, 0x10000000 ;  /* 0x1000000000077882 */ /* 0x000fe20000000000 */
[----:B------:R-:W-:Y:S01]  /*6be0*/  R2UR UR18, R22 ;  /* 0x00000000161272ca */ /* 0x000fe200000e0000 */
[----:B------:R-:W-:Y:S01]  /*6bf0*/  VIADD R12, R12, 0x20 ;  /* 0x000000200c0c7836 */ /* 0x000fe20000000000 */
[----:B------:R-:W-:Y:S01]  /*6c00*/  ISETP.GT.AND P3, PT, R13, 0x1, PT ;  /* 0x000000010d00780c */ /* 0x000fe20003f64270 */
[----:B------:R-:W-:Y:S01]  /*6c10*/  UIADD3 UR13, UR5, 0x200, URZ ;  /* 0x00000200050d7890 */ /* 0x000fe2000fffe03f */
[----:B------:R-:W-:Y:S01]  /*6c20*/  ISETP.NE.AND P1, PT, R4, 0x12, PT ;  /* 0x000000120400780c */ /* 0x000fe20003f25270 */
[----:B------:R-:W-:-:S02]  /*6c30*/  UIADD3.X UR5, URZ, UR21, URZ, UP0, !UPT ;  /* 0x000000153f057290 */ /* 0x000fc400087fe43f */
[----:B------:R-:W-:Y:S01]  /*6c40*/  UIADD3 UR14, UR8, 0x12200, URZ ;  /* 0x00012200080e7890 */ /* 0x000fe2000fffe03f */
[----:B------:R-:W-:Y:S02]  /*6c50*/  SEL R10, RZ, 0x1, P1 ;  /* 0x00000001ff0a7807 */ /* 0x000fe40000800000 */
[----:B------:R-:W-:Y:S01]  /*6c60*/  UMOV UR8, UR13 ;  /* 0x0000000d00087c82 */ /* 0x000fe20008000000 */
[----:B------:R-:W-:Y:S02]  /*6c70*/  SEL R4, R4, RZ, P1 ;  /* 0x000000ff04047207 */ /* 0x000fe40000800000 */
[----:B------:R-:W-:Y:S01]  /*6c80*/  LOP3.LUT R3, R3, R10, RZ, 0x3c, !PT ;  /* 0x0000000a03037212 */ /* 0x000fe200078e3cff */
[----:B------:R0:W-:Y:S02]  /*6c90*/  UTMALDG.3D [UR8], [UR4], desc[UR6] ;  /* 0x00000608040075b4 */ /* 0x0001e40008011000 */
[----:B0-----:R-:W-:Y:S01]  /*6ca0*/  UMOV UR8, UR14 ;  /* 0x0000000e00087c82 */ /* 0x001fe20008000000 */
[----:B------:R-:W-:-:S02]  /*6cb0*/  UMOV UR11, UR18 ;  /* 0x00000012000b7c82 */ /* 0x000fc40008000000 */
[----:B------:R0:W-:Y:S02]  /*6cc0*/  UTMALDG.3D [UR8], [UR22], desc[UR6] ;  /* 0x00000608160075b4 */ /* 0x0001e40008011000 */
[----:B0-----:R-:W-:Y:S05]  /*6cd0*/  @P3 BRA `(.L_x_171) ;  /* 0xfffffffc00483947 */ /* 0x001fea000383ffff */
.L_x_167:
[----:B------:R-:W-:Y:S05]  /*6ce0*/  BSYNC B1 ;  /* 0x0000000000017941 */ /* 0x000fea0003800000 */
.L_x_166:
[----:B------:R-:W2:Y:S01]  /*6cf0*/  LDL.64 R10, [R1] ;  /* 0x00000000010a7983 */ /* 0x000ea20000100a00 */
[----:B------:R-:W-:Y:S01]  /*6d00*/  LOP3.LUT P4, RZ, R8, 0xff, RZ, 0xc0, !PT ;  /* 0x000000ff08ff7812 */ /* 0x000fe2000788c0ff */
[----:B------:R-:W-:Y:S01]  /*6d10*/  VIADD R4, R7, UR40 ;  /* 0x0000002807047c36 */ /* 0x000fe20008000000 */
[----:B------:R-:W-:Y:S01]  /*6d20*/  ULDC.64 UR4, c[0x0][0x650] ;  /* 0x0001940000047ab9 */ /* 0x000fe20000000a00 */
[----:B------:R-:W-:Y:S01]  /*6d30*/  IMAD.U32 R7, RZ, RZ, UR40 ;  /* 0x00000028ff077e24 */ /* 0x000fe2000f8e00ff */
[----:B------:R-:W-:Y:S01]  /*6d40*/  UISETP.GE.U32.AND UP0, UPT, UR40, 0x12, UPT ;  /* 0x000000122800788c */ /* 0x000fe2000bf06070 */
[----:B------:R-:W-:Y:S01]  /*6d50*/  BSSY B1, `(.L_x_172) ;  /* 0x000006f000017945 */ /* 0x000fe20003800000 */
[----:B------:R-:W-:Y:S01]  /*6d60*/  ISETP.GT.U32.AND P1, PT, R4, 0x11, PT ;  /* 0x000000110400780c */ /* 0x000fe20003f24070 */
[----:B------:R-:W-:Y:S01]  /*6d70*/  IMAD.MOV.U32 R19, RZ, RZ, -0x1 ;  /* 0xffffffffff137424 */ /* 0x000fe200078e00ff */
[----:B------:R-:W-:Y:S01]  /*6d80*/  PRMT R8, RZ, 0x7610, R8 ;  /* 0x00007610ff087816 */ /* 0x000fe20000000008 */
[----:B------:R-:W-:Y:S01]  /*6d90*/  IMAD.MOV.U32 R22, RZ, RZ, -0x1 ;  /* 0xffffffffff167424 */ /* 0x000fe200078e00ff */
[----:B------:R-:W-:-:S02]  /*6da0*/  ISETP.LT.U32.AND P1, PT, R7, 0x12, P1 ;  /* 0x000000120700780c */ /* 0x000fc40000f21070 */
[----:B------:R-:W-:Y:S01]  /*6db0*/  PLOP3.LUT P3, PT, PT, PT, UP0, 0x80, 0x0 ;  /* 0x000000000000781c */ /* 0x000fe20003f6f008 */
[----:B------:R-:W0:Y:S01]  /*6dc0*/  @P4 S2R R3, SR_CgaCtaId ;  /* 0x0000000000034919 */ /* 0x000e220000008800 */
[----:B------:R-:W-:-:S04]  /*6dd0*/  @P4 MOV R2, 0x400 ;  /* 0x0000040000024802 */ /* 0x000fc80000000f00 */
[----:B0-----:R-:W-:Y:S01]  /*6de0*/  @P4 LEA R5, R3, R2, 0x18 ;  /* 0x0000000203054211 */ /* 0x001fe200078ec0ff */
[----:B------:R-:W-:-:S03]  /*6df0*/  IMAD.WIDE.U32 R2, R4, 0x38e38e39, RZ ;  /* 0x38e38e3904027825 */ /* 0x000fc600078e00ff */
[----:B------:R0:W-:Y:S01]  /*6e00*/  @P4 SYNCS.ARRIVE.TRANS64.A1T0 RZ, [R5+URZ+0x158], RZ ;  /* 0x000158ff05ff49a7 */ /* 0x0001e2000810003f */
[----:B------:R-:W-:Y:S01]  /*6e10*/  IMAD.MOV.U32 R2, RZ, RZ, -0x1 ;  /* 0xffffffffff027424 */ /* 0x000fe200078e00ff */
[----:B0-----:R-:W-:Y:S02]  /*6e20*/  SHF.R.U32.HI R5, RZ, 0x2, R3 ;  /* 0x00000002ff057819 */ /* 0x001fe40000011603 */
[----:B------:R-:W-:-:S03]  /*6e30*/  SEL R3, RZ, 0x1, !P1 ;  /* 0x00000001ff037807 */ /* 0x000fc60004800000 */
[----:B------:R-:W-:Y:S01]  /*6e40*/  IMAD R7, R5, -0x12, R4 ;  /* 0xffffffee05077824 */ /* 0x000fe200078e0204 */
[----:B------:R-:W-:Y:S02]  /*6e50*/  LOP3.LUT R0, R0, R3, RZ, 0x3c, !PT ;  /* 0x0000000300007212 */ /* 0x000fe400078e3cff */
[----:B------:R-:W-:Y:S02]  /*6e60*/  PRMT R3, RZ, 0x7610, R3 ;  /* 0x00007610ff037816 */ /* 0x000fe40000000003 */
[----:B------:R-:W-:Y:S02]  /*6e70*/  @P3 LOP3.LUT R0, R0, 0x1, R5, 0x78, !PT ;  /* 0x0000000100003812 */ /* 0x000fe400078e7805 */
[----:B--2---:R-:W-:-:S04]  /*6e80*/  IADD3 R18, P4, R18, R10, RZ ;  /* 0x0000000a12127210 */ /* 0x004fc80007f9e0ff */
[----:B------:R-:W-:Y:S01]  /*6e90*/  ISETP.GE.U32.AND P1, PT, R18, UR4, PT ;  /* 0x0000000412007c0c */ /* 0x000fe2000bf26070 */
[----:B------:R-:W-:-:S05]  /*6ea0*/  IMAD.X R17, R17, 0x1, R23, P4 ;  /* 0x0000000111117824 */ /* 0x000fca00020e0617 */
[----:B------:R-:W-:-:S13]  /*6eb0*/  ISETP.GE.U32.AND.EX P1, PT, R17, UR5, PT, P1 ;  /* 0x0000000511007c0c */ /* 0x000fda000bf26110 */
[----:B------:R-:W-:Y:S05]  /*6ec0*/  @P1 BRA `(.L_x_173) ;  /* 0x00000004005c1947 */ /* 0x000fea0003800000 */
[----:B------:R-:W0:Y:S01]  /*6ed0*/  S2R R11, SR_CTAID.X ;  /* 0x00000000000b7919 */ /* 0x000e220000002500 */
[----:B------:R-:W-:Y:S01]  /*6ee0*/  ULDC.64 UR4, c[0x0][0x628] ;  /* 0x00018a0000047ab9 */ /* 0x000fe20000000a00 */
[----:B------:R-:W1:Y:S01]  /*6ef0*/  LDC R12, c[0x0][0x144] ;  /* 0x00005100ff0c7b82 */ /* 0x000e620000000800 */
[----:B------:R-:W-:Y:S01]  /*6f00*/  ISETP.NE.U32.AND P1, PT, RZ, UR4, PT ;  /* 0x00000004ff007c0c */ /* 0x000fe2000bf25070 */
[----:B------:R-:W2:Y:S01]  /*6f10*/  S2R R9, SR_CTAID.Y ;  /* 0x0000000000097919 */ /* 0x000ea20000002600 */
[----:B------:R-:W-:Y:S01]  /*6f20*/  ULDC UR6, c[0x0][0x150] ;  /* 0x0000540000067ab9 */ /* 0x000fe20000000800 */
[----:B------:R-:W-:Y:S01]  /*6f30*/  ULDC UR7, c[0x0][0x630] ;  /* 0x00018c0000077ab9 */ /* 0x000fe20000000800 */
[----:B------:R-:W-:Y:S01]  /*6f40*/  ISETP.NE.AND.EX P1, PT, RZ, UR5, PT, P1 ;  /* 0x00000005ff007c0c */ /* 0x000fe2000bf25310 */
[----:B------:R-:W-:Y:S01]  /*6f50*/  IMAD.MOV.U32 R2, RZ, RZ, R18 ;  /* 0x000000ffff027224 */ /* 0x000fe200078e0012 */
[----:B0-----:R-:W-:-:S05]  /*6f60*/  I2FP.F32.U32 R3, R11 ;  /* 0x0000000b00037245 */ /* 0x001fca0000201000 */
[----:B------:R-:W-:Y:S01]  /*6f70*/  FMUL R14, R3, UR6 ;  /* 0x00000006030e7c20 */ /* 0x000fe20008400000 */
[----:B------:R-:W-:-:S05]  /*6f80*/  IMAD.MOV.U32 R3, RZ, RZ, R17 ;  /* 0x000000ffff037224 */ /* 0x000fca00078e0011 */
[----:B--2---:R-:W-:Y:S05]  /*6f90*/  @!P1 BRA `(.L_x_174) ;  /* 0x0000000000289947 */ /* 0x004fea0003800000 */
[----:B------:R-:W-:Y:S02]  /*6fa0*/  ULDC UR6, c[0x0][0x634] ;  /* 0x00018d0000067ab9 */ /* 0x000fe40000000800 */
[----:B------:R-:W-:-:S05]  /*6fb0*/  IADD3 R3, P1, R18, UR6, RZ ;  /* 0x0000000612037c10 */ /* 0x000fca000ff3e0ff */
[----:B------:R-:W-:-:S04]  /*6fc0*/  IMAD.X R13, RZ, RZ, R17, P1 ;  /* 0x000000ffff0d7224 */ /* 0x000fc800008e0611 */
[----:B------:R-:W-:-:S04]  /*6fd0*/  IMAD.WIDE.U32 R4, R13, UR4, RZ ;  /* 0x000000040d047c25 */ /* 0x000fc8000f8e00ff */
[----:B------:R-:W-:-:S04]  /*6fe0*/  IMAD.WIDE.U32 R4, P1, R3, UR5, R4 ;  /* 0x0000000503047c25 */ /* 0x000fc8000f820004 */
[----:B------:R-:W-:-:S04]  /*6ff0*/  IMAD.WIDE.U32 R2, R3, UR4, RZ ;  /* 0x0000000403027c25 */ /* 0x000fc8000f8e00ff */
[----:B------:R-:W-:Y:S01]  /*7000*/  IMAD.MOV.U32 R2, RZ, RZ, R5 ;  /* 0x000000ffff027224 */ /* 0x000fe200078e0005 */
[----:B------:R-:W-:Y:S01]  /*7010*/  IADD3 RZ, P3, R3, R4, RZ ;  /* 0x0000000403ff7210 */ /* 0x000fe20007f7e0ff */
[----:B------:R-:W-:-:S04]  /*7020*/  IMAD.X R3, RZ, RZ, RZ, P1 ;  /* 0x000000ffff037224 */ /* 0x000fc800008e06ff */
[----:B------:R-:W-:-:S08]  /*7030*/  IMAD.WIDE.U32.X R2, R13, UR5, R2, P3 ;  /* 0x000000050d027c25 */ /* 0x000fd000098e0402 */
.L_x_174:
[--C-:B------:R-:W-:Y:S01]  /*7040*/  SHF.R.U64 R10, R2, UR7, R3.reuse ;  /* 0x00000007020a7c19 */ /* 0x100fe20008001203 */
[----:B------:R-:W0:Y:S01]  /*7050*/  F2I.U32.TRUNC.NTZ R14, R14 ;  /* 0x0000000e000e7305 */ /* 0x000e22000020f000 */
[----:B------:R-:W-:Y:S01]  /*7060*/  SHF.R.U32.HI R2, RZ, UR7, R3 ;  /* 0x00000007ff027c19 */ /* 0x000fe20008011603 */
[----:B------:R-:W-:Y:S01]  /*7070*/  ULDC.64 UR4, c[0x0][0x620] ;  /* 0x0001880000047ab9 */ /* 0x000fe20000000a00 */
[----:B------:R-:W-:Y:S01]  /*7080*/  IADD3 R5, P1, RZ, -R10, RZ ;  /* 0x8000000aff057210 */ /* 0x000fe20007f3e0ff */
[----:B------:R-:W-:Y:S01]  /*7090*/  IMAD.MOV.U32 R3, RZ, RZ, R17 ;  /* 0x000000ffff037224 */ /* 0x000fe200078e0011 */
[----:B------:R-:W-:-:S03]  /*70a0*/  ULDC.64 UR6, c[0x0][0x640] ;  /* 0x0001900000067ab9 */ /* 0x000fc60000000a00 */
[----:B------:R-:W-:Y:S01]  /*70b0*/  IMAD.X R2, RZ, RZ, ~R2, P1 ;  /* 0x000000ffff027224 */ /* 0x000fe200008e0e02 */
[----:B------:R-:W-:-:S03]  /*70c0*/  ISETP.NE.U32.AND P1, PT, RZ, UR6, PT ;  /* 0x00000006ff007c0c */ /* 0x000fc6000bf25070 */
[----:B------:R-:W-:Y:S01]  /*70d0*/  IMAD R4, R2, UR4, RZ ;  /* 0x0000000402047c24 */ /* 0x000fe2000f8e02ff */
[----:B------:R-:W-:Y:S01]  /*70e0*/  ISETP.NE.AND.EX P1, PT, RZ, UR7, PT, P1 ;  /* 0x00000007ff007c0c */ /* 0x000fe2000bf25310 */
[----:B------:R-:W-:-:S04]  /*70f0*/  IMAD.MOV.U32 R2, RZ, RZ, R18 ;  /* 0x000000ffff027224 */ /* 0x000fc800078e0012 */
[----:B------:R-:W-:Y:S01]  /*7100*/  IMAD.WIDE.U32 R2, R5, UR4, R2 ;  /* 0x0000000405027c25 */ /* 0x000fe2000f8e0002 */
[----:B------:R-:W-:-:S03]  /*7110*/  ULDC UR4, c[0x0][0x618] ;  /* 0x0001860000047ab9 */ /* 0x000fc60000000800 */
[----:B------:R-:W-:Y:S01]  /*7120*/  IMAD R5, R5, UR5, R4 ;  /* 0x0000000505057c24 */ /* 0x000fe2000f8e0204 */
[----:B------:R-:W-:Y:S01]  /*7130*/  ULDC UR5, c[0x0][0x154] ;  /* 0x0000550000057ab9 */ /* 0x000fe20000000800 */
[----:B0-----:R-:W-:Y:S02]  /*7140*/  IMAD.MOV R4, RZ, RZ, -R14 ;  /* 0x000000ffff047224 */ /* 0x001fe400078e0a0e */
[----:B------:R-:W0:Y:S01]  /*7150*/  LDC R14, c[0x0][0x148] ;  /* 0x00005200ff0e7b82 */ /* 0x000e220000000800 */
[----:B------:R-:W-:Y:S02]  /*7160*/  IMAD.IADD R3, R3, 0x1, R5 ;  /* 0x0000000103037824 */ /* 0x000fe400078e0205 */
[----:B-1----:R-:W-:Y:S01]  /*7170*/  IMAD R11, R12, R4, R11 ;  /* 0x000000040c0b7224 */ /* 0x002fe200078e020b */
[----:B------:R-:W-:Y:S02]  /*7180*/  I2FP.F32.U32 R4, R9 ;  /* 0x0000000900047245 */ /* 0x000fe40000201000 */
[----:B------:R-:W-:-:S02]  /*7190*/  SHF.R.U64 R12, R2, UR4, R3 ;  /* 0x00000004020c7c19 */ /* 0x000fc40008001203 */
[----:B------:R-:W-:Y:S01]  /*71a0*/  SHF.R.U32.HI R3, RZ, UR4, R3 ;  /* 0x00000004ff037c19 */ /* 0x000fe20008011603 */
[----:B------:R-:W-:Y:S01]  /*71b0*/  FMUL R4, R4, UR5 ;  /* 0x0000000504047c20 */ /* 0x000fe20008400000 */
[----:B------:R-:W-:Y:S02]  /*71c0*/  ULDC UR4, c[0x0][0x608] ;  /* 0x0001820000047ab9 */ /* 0x000fe40000000800 */
[--C-:B------:R-:W-:Y:S01]  /*71d0*/  SHF.R.U64 R15, R12, UR4, R3.reuse ;  /* 0x000000040c0f7c19 */ /* 0x100fe20008001203 */
[----:B------:R1:W2:Y:S01]  /*71e0*/  F2I.U32.TRUNC.NTZ R20, R4 ;  /* 0x0000000400147305 */ /* 0x0002a2000020f000 */
[----:B------:R-:W-:Y:S01]  /*71f0*/  SHF.R.U32.HI R2, RZ, UR4, R3 ;  /* 0x00000004ff027c19 */ /* 0x000fe20008011603 */
[----:B------:R-:W-:-:S03]  /*7200*/  ULDC UR4, c[0x0][0x658] ;  /* 0x0001960000047ab9 */ /* 0x000fc60000000800 */
[--C-:B------:R-:W-:Y:S02]  /*7210*/  SHF.R.U64 R13, R15, UR4, R2.reuse ;  /* 0x000000040f0d7c19 */ /* 0x100fe40008001202 */
[----:B------:R-:W-:-:S03]  /*7220*/  SHF.R.U32.HI R19, RZ, UR4, R2 ;  /* 0x00000004ff137c19 */ /* 0x000fc60008011602 */
[----:B------:R-:W-:Y:S02]  /*7230*/  IMAD.MOV.U32 R2, RZ, RZ, R13 ;  /* 0x000000ffff027224 */ /* 0x000fe400078e000d */
[----:B------:R-:W-:Y:S01]  /*7240*/  IMAD.MOV.U32 R3, RZ, RZ, R19 ;  /* 0x000000ffff037224 */ /* 0x000fe200078e0013 */
[----:B-1----:R-:W-:Y:S06]  /*7250*/  @!P1 BRA `(.L_x_175) ;  /* 0x0000000000289947 */ /* 0x002fec0003800000 */
        /* <DEDUP_REMOVED lines=10> */
.L_x_175:
[----:B------:R-:W1:Y:S01]  /*7300*/  LDC R4, c[0x0][0x65c] ;  /* 0x00019700ff047b82 */ /* 0x000e620000000800 */
[----:B------:R-:W-:Y:S01]  /*7310*/  ULDC UR4, c[0x0][0x648] ;  /* 0x0001920000047ab9 */ /* 0x000fe20000000800 */
[----:B------:R-:W-:Y:S01]  /*7320*/  LOP3.LUT R15, R15, UR16, RZ, 0xc0, !PT ;  /* 0x000000100f0f7c12 */ /* 0x000fe2000f8ec0ff */
[----:B--2---:R-:W-:Y:S01]  /*7330*/  IMAD.MOV R20, RZ, RZ, -R20 ;  /* 0x000000ffff147224 */ /* 0x004fe200078e0a14 */
[----:B------:R-:W-:Y:S01]  /*7340*/  SHF.R.U64 R2, R2, UR4, R3 ;  /* 0x0000000402027c19 */ /* 0x000fe20008001203 */
[----:B------:R-:W-:Y:S01]  /*7350*/  ULDC UR4, c[0x0][0x638] ;  /* 0x00018e0000047ab9 */ /* 0x000fe20000000800 */
[----:B------:R-:W-:Y:S01]  /*7360*/  LOP3.LUT R12, R12, UR15, RZ, 0xc0, !PT ;  /* 0x0000000f0c0c7c12 */ /* 0x000fe2000f8ec0ff */
[----:B------:R-:W-:Y:S01]  /*7370*/  ULDC UR5, c[0x0][0x610] ;  /* 0x0001840000057ab9 */ /* 0x000fe20000000800 */
[----:B------:R-:W-:Y:S01]  /*7380*/  IMAD.MOV.U32 R3, RZ, RZ, 0x1 ;  /* 0x00000001ff037424 */ /* 0x000fe200078e00ff */
[----:B-1----:R-:W-:Y:S01]  /*7390*/  ISETP.NE.AND P1, PT, R4, 0x1, PT ;  /* 0x000000010400780c */ /* 0x002fe20003f25270 */
[----:B------:R-:W-:-:S02]  /*73a0*/  IMAD.MOV R4, RZ, RZ, -R2 ;  /* 0x000000ffff047224 */ /* 0x000fc400078e0a02 */
[----:B------:R-:W-:Y:S02]  /*73b0*/  IMAD R2, R2, UR17, R15 ;  /* 0x0000001102027c24 */ /* 0x000fe4000f8e020f */
[----:B------:R-:W-:Y:S01]  /*73c0*/  IMAD R13, R4, UR4, R13 ;  /* 0x00000004040d7c24 */ /* 0x000fe2000f8e020d */
[----:B------:R-:W-:-:S07]  /*73d0*/  ULDC UR4, c[0x0][0x600] ;  /* 0x0001800000047ab9 */ /* 0x000fce0000000800 */
[----:B0-----:R-:W-:-:S04]  /*73e0*/  @P1 IMAD R11, R14, R20, R9 ;  /* 0x000000140e0b1224 */ /* 0x001fc800078e0209 */
[----:B------:R-:W-:Y:S02]  /*73f0*/  IMAD R11, R2, UR5, R11 ;  /* 0x00000005020b7c24 */ /* 0x000fe4000f8e020b */
[----:B------:R-:W-:-:S05]  /*7400*/  IMAD R2, R13, UR4, R12 ;  /* 0x000000040d027c24 */ /* 0x000fca000f8e020c */
[----:B------:R-:W-:Y:S02]  /*7410*/  SEL R22, R2, R11, !P1 ;  /* 0x0000000b02167207 */ /* 0x000fe40004800000 */
[----:B------:R-:W-:Y:S01]  /*7420*/  SEL R19, R11, R2, !P1 ;  /* 0x000000020b137207 */ /* 0x000fe20004800000 */
[----:B------:R-:W-:-:S07]  /*7430*/  IMAD.MOV.U32 R2, RZ, RZ, R10 ;  /* 0x000000ffff027224 */ /* 0x000fce00078e000a */
.L_x_173:
[----:B------:R-:W-:Y:S05]  /*7440*/  BSYNC B1 ;  /* 0x0000000000017941 */ /* 0x000fea0003800000 */
.L_x_172:
[----:B------:R-:W-:-:S13]  /*7450*/  LOP3.LUT P1, RZ, R3, 0xff, RZ, 0xc0, !PT ;  /* 0x000000ff03ff7812 */ /* 0x000fda000782c0ff */
[----:B------:R-:W-:Y:S05]  /*7460*/  @P1 BRA `(.L_x_176) ;  /* 0xfffffff400301947 */ /* 0x000fea000383ffff */
[----:B------:R-:W-:Y:S05]  /*7470*/  BSYNC B0 ;  /* 0x0000000000007941 */ /* 0x000fea0003800000 */
.L_x_164:
[----:B------:R-:W-:-:S03]  /*7480*/  UMOV UR4, 0xffffffff ;  /* 0xffffffff00047882 */ /* 0x000fc60000000000 */
[----:B------:R-:W-:Y:S05]  /*7490*/  BRA.DIV UR4, `(.L_x_177) ;  /* 0x0000000e04387947 */ /* 0x000fea000b800000 */
[----:B------:R-:W-:-:S13]  /*74a0*/  ELECT P6, URZ, PT ;  /* 0x00000000003f782f */ /* 0x000fda00038c0000 */
.L_x_207:
[----:B------:R-:W-:Y:S04]  /*74b0*/  BSSY B0, `(.L_x_178) ;  /* 0x00000a9000007945 */ /* 0x000fe80003800000 */
[----:B------:R-:W-:Y:S05]  /*74c0*/  @!P6 BRA `(.L_x_179) ;  /* 0x00000008009ce947 */ /* 0x000fea0003800000 */
[----:B------:R-:W-:-:S04]  /*74d0*/  LOP3.LUT R16, R16, 0x2, RZ, 0xfc, !PT ;  /* 0x0000000210107812 */ /* 0x000fc800078efcff */
[----:B------:R-:W-:-:S13]  /*74e0*/  ISETP.NE.AND P0, PT, R16, 0x3, PT ;  /* 0x000000031000780c */ /* 0x000fda0003f05270 */
[----:B------:R-:W-:Y:S05]  /*74f0*/  @!P0 BRA `(.L_x_180) ;  /* 0x0000000000048947 */ /* 0x000fea0003800000 */
[----:B------:R-:W-:Y:S01]  /*7500*/  BPT.TRAP 0x1 ;  /* 0x000000040000795c */ /* 0x000fe20000300000 */
.L_x_180:
[----:B------:R-:W0:Y:S01]  /*7510*/  S2R R3, SR_CgaCtaId ;  /* 0x0000000000037919 */ /* 0x000e220000008800 */
[----:B------:R-:W-:Y:S02]  /*7520*/  MOV R2, 0x400 ;  /* 0x0000040000027802 */ /* 0x000fe40000000f00 */
[----:B------:R-:W-:Y:S02]  /*7530*/  SHF.L.U32 R4, R0, 0x1f, RZ ;  /* 0x0000001f00047819 */ /* 0x000fe400000006ff */
[----:B0-----:R-:W-:-:S05]  /*7540*/  LEA R2, R3, R2, 0x18 ;  /* 0x0000000203027211 */ /* 0x001fca00078ec0ff */
[----:B------:R-:W-:-:S04]  /*7550*/  VIADD R2, R2, 0x90 ;  /* 0x0000009002027836 */ /* 0x000fc80000000000 */
[C---:B------:R-:W-:Y:S02]  /*7560*/  IMAD R9, R7.reuse, 0x8, R2 ;  /* 0x0000000807097824 */ /* 0x040fe400078e0202 */
[----:B------:R-:W-:Y:S02]  /*7570*/  VIADD R7, R7, 0x1 ;  /* 0x0000000107077836 */ /* 0x000fe40000000000 */
[----:B------:R-:W0:Y:S03]  /*7580*/  SYNCS.PHASECHK.TRANS64.TRYWAIT P0, [R9+URZ], R4 ;  /* 0x00000004090075a7 */ /* 0x000e26000800017f */
[----:B------:R-:W-:-:S04]  /*7590*/  ISETP.NE.AND P1, PT, R7, 0x12, PT ;  /* 0x000000120700780c */ /* 0x000fc80003f25270 */
[----:B------:R-:W-:Y:S02]  /*75a0*/  SEL R3, RZ, 0x1, P1 ;  /* 0x00000001ff037807 */ /* 0x000fe40000800000 */
[----:B------:R-:W-:Y:S02]  /*75b0*/  SEL R7, R7, RZ, P1 ;  /* 0x000000ff07077207 */ /* 0x000fe40000800000 */
[----:B------:R-:W-:-:S03]  /*75c0*/  LOP3.LUT R6, R0, R3, RZ, 0x3c, !PT ;  /* 0x0000000300067212 */ /* 0x000fc600078e3cff */
[----:B------:R-:W-:Y:S01]  /*75d0*/  IMAD R8, R7, 0x8, R2 ;  /* 0x0000000807087824 */ /* 0x000fe200078e0202 */
[----:B------:R-:W-:Y:S01]  /*75e0*/  SHF.L.U32 R5, R6, 0x1f, RZ ;  /* 0x0000001f06057819 */ /* 0x000fe200000006ff */
[----:B0-----:R-:W-:Y:S06]  /*75f0*/  @!P0 BRA `(.L_x_181) ;  /* 0x0000000c00008947 */ /* 0x001fec0003800000 */
.L_x_208:
[----:B------:R-:W1:Y:S01]  /*7600*/  SYNCS.PHASECHK.TRANS64.TRYWAIT P0, [R8+URZ], R5 ;  /* 0x00000005080075a7 */ /* 0x000e62000800017f */
[----:B------:R-:W-:-:S05]  /*7610*/  VIADD R0, R7, 0x1 ;  /* 0x0000000107007836 */ /* 0x000fca0000000000 */
[----:B------:R-:W-:-:S04]  /*7620*/  ISETP.NE.AND P1, PT, R0, 0x12, PT ;  /* 0x000000120000780c */ /* 0x000fc80003f25270 */
[----:B------:R-:W-:Y:S02]  /*7630*/  SEL R3, RZ, 0x1, P1 ;  /* 0x00000001ff037807 */ /* 0x000fe40000800000 */
[----:B------:R-:W-:Y:S02]  /*7640*/  SEL R7, R0, RZ, P1 ;  /* 0x000000ff00077207 */ /* 0x000fe40000800000 */
[----:B------:R-:W-:-:S03]  /*7650*/  LOP3.LUT R6, R6, R3, RZ, 0x3c, !PT ;  /* 0x0000000306067212 */ /* 0x000fc600078e3cff */
[----:B0-----:R-:W-:Y:S01]  /*7660*/  IMAD R9, R7, 0x8, R2 ;  /* 0x0000000807097824 */ /* 0x001fe200078e0202 */
[----:B------:R-:W-:Y:S01]  /*7670*/  SHF.L.U32 R4, R6, 0x1f, RZ ;  /* 0x0000001f06047819 */ /* 0x000fe200000006ff */
[----:B-1----:R-:W-:Y:S06]  /*7680*/  @!P0 BRA `(.L_x_182) ;  /* 0x0000000800f08947 */ /* 0x002fec0003800000 */
.L_x_209:
        /* <DEDUP_REMOVED lines=9> */
.L_x_210:
        /* <DEDUP_REMOVED lines=9> */
.L_x_211:
        /* <DEDUP_REMOVED lines=9> */
.L_x_212:
        /* <DEDUP_REMOVED lines=9> */
.L_x_213:
        /* <DEDUP_REMOVED lines=9> */
.L_x_214:
        /* <DEDUP_REMOVED lines=9> */
.L_x_215:
        /* <DEDUP_REMOVED lines=9> */
.L_x_216:
        /* <DEDUP_REMOVED lines=9> */
.L_x_217:
        /* <DEDUP_REMOVED lines=9> */
.L_x_218:
        /* <DEDUP_REMOVED lines=9> */
.L_x_219:
        /* <DEDUP_REMOVED lines=9> */
.L_x_220:
        /* <DEDUP_REMOVED lines=9> */
.L_x_221:
        /* <DEDUP_REMOVED lines=9> */
.L_x_222:
[----:B------:R-:W1:Y:S01]  /*7de0*/  SYNCS.PHASECHK.TRANS64.TRYWAIT P0, [R8+URZ], R5 ;  /* 0x00000005080075a7 */ /* 0x000e62000800017f */
[----:B------:R-:W-:-:S05]  /*7df0*/  VIADD R0, R7, 0x1 ;  /* 0x0000000107007836 */ /* 0x000fca0000000000 */
[----:B------:R-:W-:-:S04]  /*7e00*/  ISETP.NE.AND P1, PT, R0, 0x12, PT ;  /* 0x000000120000780c */ /* 0x000fc80003f25270 */
[----:B------:R-:W-:Y:S02]  /*7e10*/  SEL R3, RZ, 0x1, P1 ;  /* 0x00000001ff037807 */ /* 0x000fe40000800000 */
[----:B------:R-:W-:Y:S02]  /*7e20*/  SEL R7, R0, RZ, P1 ;  /* 0x000000ff00077207 */ /* 0x000fe40000800000 */
[----:B0-----:R-:W-:-:S03]  /*7e30*/  LOP3.LUT R9, R6, R3, RZ, 0x3c, !PT ;  /* 0x0000000306097212 */ /* 0x001fc600078e3cff */
[----:B------:R-:W-:Y:S01]  /*7e40*/  IMAD R11, R7, 0x8, R2 ;  /* 0x00000008070b7824 */ /* 0x000fe200078e0202 */
[----:B------:R-:W-:Y:S01]  /*7e50*/  SHF.L.U32 R6, R9, 0x1f, RZ ;  /* 0x0000001f09067819 */ /* 0x000fe200000006ff */
[----:B-1----:R-:W-:Y:S06]  /*7e60*/  @!P0 BRA `(.L_x_196) ;  /* 0x0000000800108947 */ /* 0x002fec0003800000 */
.L_x_223:
[----:B------:R-:W1:Y:S01]  /*7e70*/  SYNCS.PHASECHK.TRANS64.TRYWAIT P0, [R11+URZ], R6 ;  /* 0x000000060b0075a7 */ /* 0x000e62000800017f */
[----:B------:R-:W-:-:S05]  /*7e80*/  VIADD R0, R7, 0x1 ;  /* 0x0000000107007836 */ /* 0x000fca0000000000 */
[----:B------:R-:W-:-:S04]  /*7e90*/  ISETP.NE.AND P1, PT, R0, 0x12, PT ;  /* 0x000000120000780c */ /* 0x000fc80003f25270 */
[----:B------:R-:W-:Y:S02]  /*7ea0*/  SEL R4, RZ, 0x1, P1 ;  /* 0x00000001ff047807 */ /* 0x000fe40000800000 */
[----:B------:R-:W-:Y:S02]  /*7eb0*/  SEL R3, R0, RZ, P1 ;  /* 0x000000ff00037207 */ /* 0x000fe40000800000 */
[----:B------:R-:W-:Y:S01]  /*7ec0*/  LOP3.LUT R0, R9, R4, RZ, 0x3c, !PT ;  /* 0x0000000409007212 */ /* 0x000fe200078e3cff */
[----:B-1----:R-:W-:Y:S06]  /*7ed0*/  @!P0 BRA `(.L_x_197) ;  /* 0x0000000800088947 */ /* 0x002fec0003800000 */
.L_x_224:
[----:B------:R-:W-:Y:S01]  /*7ee0*/  IMAD R3, R3, 0x8, R2 ;  /* 0x0000000803037824 */ /* 0x000fe200078e0202 */
[----:B------:R-:W-:-:S07]  /*7ef0*/  SHF.L.U32 R0, R0, 0x1f, RZ ;  /* 0x0000001f00007819 */ /* 0x000fce00000006ff */
.L_x_198:
[----:B--2---:R2:W3:Y:S02]  /*7f00*/  SYNCS.PHASECHK.TRANS64.TRYWAIT P0, [R3+URZ], R0 ;  /* 0x00000000030075a7 */ /* 0x0044e4000800017f */
[----:B---3--:R-:W-:Y:S05]  /*7f10*/  @!P0 NANOSLEEP.SYNCS 0x989680 ;  /* 0x009896800000895d */ /* 0x008fea0003900000 */
[----:B------:R-:W3:Y:S02]  /*7f20*/  @!P0 SYNCS.PHASECHK.TRANS64 P0, [R3+URZ], R0 ;  /* 0x00000000030085a7 */ /* 0x000ee4000800007f */
[----:B---3--:R-:W-:Y:S05]  /*7f30*/  @!P0 BRA `(.L_x_198) ;  /* 0xfffffffc00f08947 */ /* 0x008fea000383ffff */
.L_x_179:
[----:B------:R-:W-:Y:S05]  /*7f40*/  BSYNC B0 ;  /* 0x0000000000007941 */ /* 0x000fea0003800000 */
.L_x_178:
[----:B------:R-:W-:Y:S05]  /*7f50*/  EXIT ;  /* 0x000000000000794d */ /* 0x000fea0003800000 */
.L_x_16:
[----:B-1----:R1:W2:Y:S02]  /*7f60*/  SYNCS.PHASECHK.TRANS64.TRYWAIT P0, [R95+URZ], R0 ;  /* 0x000000005f0075a7 */ /* 0x0022a4000800017f */
[----:B--2---:R-:W-:Y:S05]  /*7f70*/  @!P0 NANOSLEEP.SYNCS 0x989680 ;  /* 0x009896800000895d */ /* 0x004fea0003900000 */
[----:B------:R-:W2:Y:S02]  /*7f80*/  @!P0 SYNCS.PHASECHK.TRANS64 P0, [R95+URZ], R0 ;  /* 0x000000005f0085a7 */ /* 0x000ea4000800007f */
[----:B--2---:R-:W-:Y:S05]  /*7f90*/  @!P0 BRA `(.L_x_16) ;  /* 0xfffffffc00f08947 */ /* 0x004fea000383ffff */
[----:B------:R-:W-:Y:S05]  /*7fa0*/  BRA `(.L_x_199) ;  /* 0xffffff9400d07947 */ /* 0x000fea000383ffff */
.L_x_21:
[----:B--2---:R2:W3:Y:S02]  /*7fb0*/  SYNCS.PHASECHK.TRANS64.TRYWAIT P1, [R3+URZ], R0 ;  /* 0x00000000030075a7 */ /* 0x0044e4000802017f */
[----:B---3--:R-:W-:Y:S05]  /*7fc0*/  @!P1 NANOSLEEP.SYNCS 0x989680 ;  /* 0x009896800000995d */ /* 0x008fea0003900000 */
[----:B------:R-:W3:Y:S02]  /*7fd0*/  @!P1 SYNCS.PHASECHK.TRANS64 P1, [R3+URZ], R0 ;  /* 0x00000000030095a7 */ /* 0x000ee4000802007f */
[----:B---3--:R-:W-:Y:S05]  /*7fe0*/  @!P1 BRA `(.L_x_21) ;  /* 0xfffffffc00f09947 */ /* 0x008fea000383ffff */
[----:B------:R-:W-:Y:S05]  /*7ff0*/  BRA `(.L_x_20) ;  /* 0xffffff9800347947 */ /* 0x000fea000383ffff */
.L_x_26:
[----:B--2---:R-:W-:-:S04]  /*8000*/  IMAD.U32 R4, RZ, RZ, UR4 ;  /* 0x00000004ff047e24 */ /* 0x004fc8000f8e00ff */
[----:B------:R2:W3:Y:S03]  /*8010*/  SYNCS.PHASECHK.TRANS64.TRYWAIT P1, [R4+URZ], R3 ;  /* 0x00000003040075a7 */ /* 0x0004e6000802017f */
[----:B---3--:R-:W-:Y:S05]  /*8020*/  @!P1 NANOSLEEP.SYNCS 0x989680 ;  /* 0x009896800000995d */ /* 0x008fea0003900000 */
[----:B------:R-:W3:Y:S02]  /*8030*/  @!P1 SYNCS.PHASECHK.TRANS64 P1, [R4+URZ], R3 ;  /* 0x00000003040095a7 */ /* 0x000ee4000802007f */
[----:B---3--:R-:W-:Y:S05]  /*8040*/  @!P1 BRA `(.L_x_26) ;  /* 0xfffffffc00ec9947 */ /* 0x008fea000383ffff */
[----:B------:R-:W-:Y:S05]  /*8050*/  BRA `(.L_x_25) ;  /* 0xffffff9800ac7947 */ /* 0x000fea000383ffff */
.L_x_32:
[----:B---3--:R3:W4:Y:S02]  /*8060*/  SYNCS.PHASECHK.TRANS64.TRYWAIT P0, [R95+URZ+0x10], R0 ;  /* 0x000010005f0075a7 */ /* 0x008724000800017f */
[----:B----4-:R-:W-:Y:S05]  /*8070*/  @!P0 NANOSLEEP.SYNCS 0x989680 ;  /* 0x009896800000895d */ /* 0x010fea0003900000 */
[----:B------:R-:W4:Y:S02]  /*8080*/  @!P0 SYNCS.PHASECHK.TRANS64 P0, [R95+URZ+0x10], R0 ;  /* 0x000010005f0085a7 */ /* 0x000f24000800007f */
[----:B----4-:R-:W-:Y:S05]  /*8090*/  @!P0 BRA `(.L_x_32) ;  /* 0xfffffffc00f08947 */ /* 0x010fea000383ffff */
[----:B------:R-:W-:Y:S05]  /*80a0*/  BRA `(.L_x_200) ;  /* 0xffffff9c00a47947 */ /* 0x000fea000383ffff */
.L_x_165:
[----:B------:R-:W-:Y:S01]  /*80b0*/  BSSY B1, `(.L_x_201) ;  /* 0x0000006000017945 */ /* 0x000fe20003800000 */
[----:B------:R-:W-:-:S07]  /*80c0*/  IMAD.MOV.U32 R15, RZ, RZ, -0x1 ;  /* 0xffffffffff0f7424 */ /* 0x000fce00078e00ff */
[----:B-----5:R-:W-:Y:S05]  /*80d0*/  WARPSYNC.COLLECTIVE R15, `(.L_x_202) ;  /* 0x000000000f0c7348 */ /* 0x020fea0003c00000 */
[----:B------:R-:W-:Y:S02]  /*80e0*/  ELECT P6, UR62, PT ;  /* 0x00000000003e782f */ /* 0x000fe400038c0000 */
[----:B------:R-:W-:Y:S01]  /*80f0*/  MOV R14, UR62 ;  /* 0x0000003e000e7c02 */ /* 0x000fe20008000f00 */
[----:B-----5:R-:W-:Y:S10]  /*8100*/  ENDCOLLECTIVE ;  /* 0x000000000000791b */ /* 0x020ff40003800000 */
.L_x_202:
[----:B------:R-:W-:Y:S05]  /*8110*/  BSYNC B1 ;  /* 0x0000000000017941 */ /* 0x000fea0003800000 */
.L_x_201:
[----:B------:R-:W-:Y:S05]  /*8120*/  BRA `(.L_x_203) ;  /* 0xffffffe8000c7947 */ /* 0x000fea000383ffff */
.L_x_168:
[----:B0-----:R0:W1:Y:S02]  /*8130*/  SYNCS.PHASECHK.TRANS64.TRYWAIT P1, [R10+URZ+0x90], R5 ;  /* 0x000090050a0075a7 */ /* 0x001064000802017f */
[----:B-1----:R-:W-:Y:S05]  /*8140*/  @!P1 NANOSLEEP.SYNCS 0x989680 ;  /* 0x009896800000995d */ /* 0x002fea0003900000 */
[----:B------:R-:W1:Y:S02]  /*8150*/  @!P1 SYNCS.PHASECHK.TRANS64 P1, [R10+URZ+0x90], R5 ;  /* 0x000090050a0095a7 */ /* 0x000e64000802007f */
[----:B-1----:R-:W-:Y:S05]  /*8160*/  @!P1 BRA `(.L_x_168) ;  /* 0xfffffffc00f09947 */ /* 0x002fea000383ffff */
[----:B------:R-:W-:Y:S05]  /*8170*/  BRA `(.L_x_204) ;  /* 0xffffffe800407947 */ /* 0x000fea000383ffff */
.L_x_177:
[----:B------:R-:W-:Y:S01]  /*8180*/  BSSY B0, `(.L_x_205) ;  /* 0x0000006000007945 */ /* 0x000fe20003800000 */
[----:B------:R-:W-:-:S07]  /*8190*/  IMAD.MOV.U32 R15, RZ, RZ, -0x1 ;  /* 0xffffffffff0f7424 */ /* 0x000fce00078e00ff */
[----:B-----5:R-:W-:Y:S05]  /*81a0*/  WARPSYNC.COLLECTIVE R15, `(.L_x_206) ;  /* 0x000000000f0c7348 */ /* 0x020fea0003c00000 */
[----:B------:R-:W-:Y:S02]  /*81b0*/  ELECT P6, UR62, PT ;  /* 0x00000000003e782f */ /* 0x000fe400038c0000 */
[----:B------:R-:W-:Y:S01]  /*81c0*/  MOV R14, UR62 ;  /* 0x0000003e000e7c02 */ /* 0x000fe20008000f00 */
[----:B-----5:R-:W-:Y:S10]  /*81d0*/  ENDCOLLECTIVE ;  /* 0x000000000000791b */ /* 0x020ff40003800000 */
.L_x_206:
[----:B------:R-:W-:Y:S05]  /*81e0*/  BSYNC B0 ;  /* 0x0000000000007941 */ /* 0x000fea0003800000 */
.L_x_205:
[----:B------:R-:W-:Y:S05]  /*81f0*/  BRA `(.L_x_207) ;  /* 0xfffffff000ac7947 */ /* 0x000fea000383ffff */
.L_x_181:
[----:B0-----:R0:W1:Y:S02]  /*8200*/  SYNCS.PHASECHK.TRANS64.TRYWAIT P0, [R9+URZ], R4 ;  /* 0x00000004090075a7 */ /* 0x001064000800017f */
[----:B-1----:R-:W-:Y:S05]  /*8210*/  @!P0 NANOSLEEP.SYNCS 0x989680 ;  /* 0x009896800000895d */ /* 0x002fea0003900000 */
[----:B------:R-:W1:Y:S02]  /*8220*/  @!P0 SYNCS.PHASECHK.TRANS64 P0, [R9+URZ], R4 ;  /* 0x00000004090085a7 */ /* 0x000e64000800007f */
[----:B-1----:R-:W-:Y:S05]  /*8230*/  @!P0 BRA `(.L_x_181) ;  /* 0xfffffffc00f08947 */ /* 0x002fea000383ffff */
[----:B------:R-:W-:Y:S05]  /*8240*/  BRA `(.L_x_208) ;  /* 0xfffffff000ec7947 */ /* 0x000fea000383ffff */
.L_x_182:
[----:B0-----:R0:W1:Y:S02]  /*8250*/  SYNCS.PHASECHK.TRANS64.TRYWAIT P0, [R8+URZ], R5 ;  /* 0x00000005080075a7 */ /* 0x001064000800017f */
[----:B-1----:R-:W-:Y:S05]  /*8260*/  @!P0 NANOSLEEP.SYNCS 0x989680 ;  /* 0x009896800000895d */ /* 0x002fea0003900000 */
[----:B------:R-:W1:Y:S02]  /*8270*/  @!P0 SYNCS.PHASECHK.TRANS64 P0, [R8+URZ], R5 ;  /* 0x00000005080085a7 */ /* 0x000e64000800007f */
[----:B-1----:R-:W-:Y:S05]  /*8280*/  @!P0 BRA `(.L_x_182) ;  /* 0xfffffffc00f08947 */ /* 0x002fea000383ffff */
[----:B------:R-:W-:Y:S05]  /*8290*/  BRA `(.L_x_209) ;  /* 0xfffffff000fc7947 */ /* 0x000fea000383ffff */
.L_x_183:
[----:B0-----:R0:W1:Y:S02]  /*82a0*/  SYNCS.PHASECHK.TRANS64.TRYWAIT P0, [R9+URZ], R4 ;  /* 0x00000004090075a7 */ /* 0x001064000800017f */
[----:B-1----:R-:W-:Y:S05]  /*82b0*/  @!P0 NANOSLEEP.SYNCS 0x989680 ;  /* 0x009896800000895d */ /* 0x002fea0003900000 */
[----:B------:R-:W1:Y:S02]  /*82c0*/  @!P0 SYNCS.PHASECHK.TRANS64 P0, [R9+URZ], R4 ;  /* 0x00000004090085a7 */ /* 0x000e64000800007f */
[----:B-1----:R-:W-:Y:S05]  /*82d0*/  @!P0 BRA `(.L_x_183) ;  /* 0xfffffffc00f08947 */ /* 0x002fea000383ffff */
[----:B------:R-:W-:Y:S05]  /*82e0*/  BRA `(.L_x_210) ;  /* 0xfffffff4000c7947 */ /* 0x000fea000383ffff */
.L_x_184:
[----:B0-----:R0:W1:Y:S02]  /*82f0*/  SYNCS.PHASECHK.TRANS64.TRYWAIT P0, [R8+URZ], R5 ;  /* 0x00000005080075a7 */ /* 0x001064000800017f */
[----:B-1----:R-:W-:Y:S05]  /*8300*/  @!P0 NANOSLEEP.SYNCS 0x989680 ;  /* 0x009896800000895d */ /* 0x002fea0003900000 */
[----:B------:R-:W1:Y:S02]  /*8310*/  @!P0 SYNCS.PHASECHK.TRANS64 P0, [R8+URZ], R5 ;  /* 0x00000005080085a7 */ /* 0x000e64000800007f */
[----:B-1----:R-:W-:Y:S05]  /*8320*/  @!P0 BRA `(.L_x_184) ;  /* 0xfffffffc00f08947 */ /* 0x002fea000383ffff */
[----:B------:R-:W-:Y:S05]  /*8330*/  BRA `(.L_x_211) ;  /* 0xfffffff4001c7947 */ /* 0x000fea000383ffff */
.L_x_185:
[----:B0-----:R0:W1:Y:S02]  /*8340*/  SYNCS.PHASECHK.TRANS64.TRYWAIT P0, [R9+URZ], R4 ;  /* 0x00000004090075a7 */ /* 0x001064000800017f */
[----:B-1----:R-:W-:Y:S05]  /*8350*/  @!P0 NANOSLEEP.SYNCS 0x989680 ;  /* 0x009896800000895d */ /* 0x002fea0003900000 */
[----:B------:R-:W1:Y:S02]  /*8360*/  @!P0 SYNCS.PHASECHK.TRANS64 P0, [R9+URZ], R4 ;  /* 0x00000004090085a7 */ /* 0x000e64000800007f */
[----:B-1----:R-:W-:Y:S05]  /*8370*/  @!P0 BRA `(.L_x_185) ;  /* 0xfffffffc00f08947 */ /* 0x002fea000383ffff */
[----:B------:R-:W-:Y:S05]  /*8380*/  BRA `(.L_x_212) ;  /* 0xfffffff4002c7947 */ /* 0x000fea000383ffff */
.L_x_186:
[----:B0-----:R0:W1:Y:S02]  /*8390*/  SYNCS.PHASECHK.TRANS64.TRYWAIT P0, [R8+URZ], R5 ;  /* 0x00000005080075a7 */ /* 0x001064000800017f */
[----:B-1----:R-:W-:Y:S05]  /*83a0*/  @!P0 NANOSLEEP.SYNCS 0x989680 ;  /* 0x009896800000895d */ /* 0x002fea0003900000 */
[----:B------:R-:W1:Y:S02]  /*83b0*/  @!P0 SYNCS.PHASECHK.TRANS64 P0, [R8+URZ], R5 ;  /* 0x00000005080085a7 */ /* 0x000e64000800007f */
[----:B-1----:R-:W-:Y:S05]  /*83c0*/  @!P0 BRA `(.L_x_186) ;  /* 0xfffffffc00f08947 */ /* 0x002fea000383ffff */
[----:B------:R-:W-:Y:S05]  /*83d0*/  BRA `(.L_x_213) ;  /* 0xfffffff4003c7947 */ /* 0x000fea000383ffff */
.L_x_187:
[----:B0-----:R0:W1:Y:S02]  /*83e0*/  SYNCS.PHASECHK.TRANS64.TRYWAIT P0, [R9+URZ], R4 ;  /* 0x00000004090075a7 */ /* 0x001064000800017f */
[----:B-1----:R-:W-:Y:S05]  /*83f0*/  @!P0 NANOSLEEP.SYNCS 0x989680 ;  /* 0x009896800000895d */ /* 0x002fea0003900000 */
[----:B------:R-:W1:Y:S02]  /*8400*/  @!P0 SYNCS.PHASECHK.TRANS64 P0, [R9+URZ], R4 ;  /* 0x00000004090085a7 */ /* 0x000e64000800007f */
[----:B-1----:R-:W-:Y:S05]  /*8410*/  @!P0 BRA `(.L_x_187) ;  /* 0xfffffffc00f08947 */ /* 0x002fea000383ffff */
[----:B------:R-:W-:Y:S05]  /*8420*/  BRA `(.L_x_214) ;  /* 0xfffffff4004c7947 */ /* 0x000fea000383ffff */
.L_x_188:
[----:B0-----:R0:W1:Y:S02]  /*8430*/  SYNCS.PHASECHK.TRANS64.TRYWAIT P0, [R8+URZ], R5 ;  /* 0x00000005080075a7 */ /* 0x001064000800017f */
[----:B-1----:R-:W-:Y:S05]  /*8440*/  @!P0 NANOSLEEP.SYNCS 0x989680 ;  /* 0x009896800000895d */ /* 0x002fea0003900000 */
[----:B------:R-:W1:Y:S02]  /*8450*/  @!P0 SYNCS.PHASECHK.TRANS64 P0, [R8+URZ], R5 ;  /* 0x00000005080085a7 */ /* 0x000e64000800007f */
[----:B-1----:R-:W-:Y:S05]  /*8460*/  @!P0 BRA `(.L_x_188) ;  /* 0xfffffffc00f08947 */ /* 0x002fea000383ffff */
[----:B------:R-:W-:Y:S05]  /*8470*/  BRA `(.L_x_215) ;  /* 0xfffffff4005c7947 */ /* 0x000fea000383ffff */
.L_x_189:
[----:B0-----:R0:W1:Y:S02]  /*8480*/  SYNCS.PHASECHK.TRANS64.TRYWAIT P0, [R9+URZ], R4 ;  /* 0x00000004090075a7 */ /* 0x001064000800017f */
[----:B-1----:R-:W-:Y:S05]  /*8490*/  @!P0 NANOSLEEP.SYNCS 0x989680 ;  /* 0x009896800000895d */ /* 0x002fea0003900000 */
[----:B------:R-:W1:Y:S02]  /*84a0*/  @!P0 SYNCS.PHASECHK.TRANS64 P0, [R9+URZ], R4 ;  /* 0x00000004090085a7 */ /* 0x000e64000800007f */
[----:B-1----:R-:W-:Y:S05]  /*84b0*/  @!P0 BRA `(.L_x_189) ;  /* 0xfffffffc00f08947 */ /* 0x002fea000383ffff */
[----:B------:R-:W-:Y:S05]  /*84c0*/  BRA `(.L_x_216) ;  /* 0xfffffff4006c7947 */ /* 0x000fea000383ffff */
.L_x_190:
[----:B0-----:R0:W1:Y:S02]  /*84d0*/  SYNCS.PHASECHK.TRANS64.TRYWAIT P0, [R8+URZ], R5 ;  /* 0x00000005080075a7 */ /* 0x001064000800017f */
[----:B-1----:R-:W-:Y:S05]  /*84e0*/  @!P0 NANOSLEEP.SYNCS 0x989680 ;  /* 0x009896800000895d */ /* 0x002fea0003900000 */
[----:B------:R-:W1:Y:S02]  /*84f0*/  @!P0 SYNCS.PHASECHK.TRANS64 P0, [R8+URZ], R5 ;  /* 0x00000005080085a7 */ /* 0x000e64000800007f */
[----:B-1----:R-:W-:Y:S05]  /*8500*/  @!P0 BRA `(.L_x_190) ;  /* 0xfffffffc00f08947 */ /* 0x002fea000383ffff */
[----:B------:R-:W-:Y:S05]  /*8510*/  BRA `(.L_x_217) ;  /* 0xfffffff4007c7947 */ /* 0x000fea000383ffff */
.L_x_191:
[----:B0-----:R0:W1:Y:S02]  /*8520*/  SYNCS.PHASECHK.TRANS64.TRYWAIT P0, [R9+URZ], R4 ;  /* 0x00000004090075a7 */ /* 0x001064000800017f */
[----:B-1----:R-:W-:Y:S05]  /*8530*/  @!P0 NANOSLEEP.SYNCS 0x989680 ;  /* 0x009896800000895d */ /* 0x002fea0003900000 */
[----:B------:R-:W1:Y:S02]  /*8540*/  @!P0 SYNCS.PHASECHK.TRANS64 P0, [R9+URZ], R4 ;  /* 0x00000004090085a7 */ /* 0x000e64000800007f */
[----:B-1----:R-:W-:Y:S05]  /*8550*/  @!P0 BRA `(.L_x_191) ;  /* 0xfffffffc00f08947 */ /* 0x002fea000383ffff */
[----:B------:R-:W-:Y:S05]  /*8560*/  BRA `(.L_x_218) ;  /* 0xfffffff4008c7947 */ /* 0x000fea000383ffff */
.L_x_192:
[----:B0-----:R0:W1:Y:S02]  /*8570*/  SYNCS.PHASECHK.TRANS64.TRYWAIT P0, [R8+URZ], R5 ;  /* 0x00000005080075a7 */ /* 0x001064000800017f */
[----:B-1----:R-:W-:Y:S05]  /*8580*/  @!P0 NANOSLEEP.SYNCS 0x989680 ;  /* 0x009896800000895d */ /* 0x002fea0003900000 */
[----:B------:R-:W1:Y:S02]  /*8590*/  @!P0 SYNCS.PHASECHK.TRANS64 P0, [R8+URZ], R5 ;  /* 0x00000005080085a7 */ /* 0x000e64000800007f */
[----:B-1----:R-:W-:Y:S05]  /*85a0*/  @!P0 BRA `(.L_x_192) ;  /* 0xfffffffc00f08947 */ /* 0x002fea000383ffff */
[----:B------:R-:W-:Y:S05]  /*85b0*/  BRA `(.L_x_219) ;  /* 0xfffffff4009c7947 */ /* 0x000fea000383ffff */
.L_x_193:
[----:B0-----:R0:W1:Y:S02]  /*85c0*/  SYNCS.PHASECHK.TRANS64.TRYWAIT P0, [R9+URZ], R4 ;  /* 0x00000004090075a7 */ /* 0x001064000800017f */
[----:B-1----:R-:W-:Y:S05]  /*85d0*/  @!P0 NANOSLEEP.SYNCS 0x989680 ;  /* 0x009896800000895d */ /* 0x002fea0003900000 */
[----:B------:R-:W1:Y:S02]  /*85e0*/  @!P0 SYNCS.PHASECHK.TRANS64 P0, [R9+URZ], R4 ;  /* 0x00000004090085a7 */ /* 0x000e64000800007f */
[----:B-1----:R-:W-:Y:S05]  /*85f0*/  @!P0 BRA `(.L_x_193) ;  /* 0xfffffffc00f08947 */ /* 0x002fea000383ffff */
[----:B------:R-:W-:Y:S05]  /*8600*/  BRA `(.L_x_220) ;  /* 0xfffffff400ac7947 */ /* 0x000fea000383ffff */
.L_x_194:
[----:B0-----:R0:W1:Y:S02]  /*8610*/  SYNCS.PHASECHK.TRANS64.TRYWAIT P0, [R8+URZ], R5 ;  /* 0x00000005080075a7 */ /* 0x001064000800017f */
[----:B-1----:R-:W-:Y:S05]  /*8620*/  @!P0 NANOSLEEP.SYNCS 0x989680 ;  /* 0x009896800000895d */ /* 0x002fea0003900000 */
[----:B------:R-:W1:Y:S02]  /*8630*/  @!P0 SYNCS.PHASECHK.TRANS64 P0, [R8+URZ], R5 ;  /* 0x00000005080085a7 */ /* 0x000e64000800007f */
[----:B-1----:R-:W-:Y:S05]  /*8640*/  @!P0 BRA `(.L_x_194) ;  /* 0xfffffffc00f08947 */ /* 0x002fea000383ffff */
[----:B------:R-:W-:Y:S05]  /*8650*/  BRA `(.L_x_221) ;  /* 0xfffffff400bc7947 */ /* 0x000fea000383ffff */
.L_x_195:
[----:B0-----:R0:W1:Y:S02]  /*8660*/  SYNCS.PHASECHK.TRANS64.TRYWAIT P0, [R9+URZ], R4 ;  /* 0x00000004090075a7 */ /* 0x001064000800017f */
[----:B-1----:R-:W-:Y:S05]  /*8670*/  @!P0 NANOSLEEP.SYNCS 0x989680 ;  /* 0x009896800000895d */ /* 0x002fea0003900000 */
[----:B------:R-:W1:Y:S02]  /*8680*/  @!P0 SYNCS.PHASECHK.TRANS64 P0, [R9+URZ], R4 ;  /* 0x00000004090085a7 */ /* 0x000e64000800007f */
[----:B-1----:R-:W-:Y:S05]  /*8690*/  @!P0 BRA `(.L_x_195) ;  /* 0xfffffffc00f08947 */ /* 0x002fea000383ffff */
[----:B------:R-:W-:Y:S05]  /*86a0*/  BRA `(.L_x_222) ;  /* 0xfffffff400cc7947 */ /* 0x000fea000383ffff */
.L_x_196:
[----:B0-----:R0:W1:Y:S02]  /*86b0*/  SYNCS.PHASECHK.TRANS64.TRYWAIT P0, [R8+URZ], R5 ;  /* 0x00000005080075a7 */ /* 0x001064000800017f */
[----:B-1----:R-:W-:Y:S05]  /*86c0*/  @!P0 NANOSLEEP.SYNCS 0x989680 ;  /* 0x009896800000895d */ /* 0x002fea0003900000 */
[----:B------:R-:W1:Y:S02]  /*86d0*/  @!P0 SYNCS.PHASECHK.TRANS64 P0, [R8+URZ], R5 ;  /* 0x00000005080085a7 */ /* 0x000e64000800007f */
[----:B-1----:R-:W-:Y:S05]  /*86e0*/  @!P0 BRA `(.L_x_196) ;  /* 0xfffffffc00f08947 */ /* 0x002fea000383ffff */
[----:B------:R-:W-:Y:S05]  /*86f0*/  BRA `(.L_x_223) ;  /* 0xfffffff400dc7947 */ /* 0x000fea000383ffff */
.L_x_197:
[----:B-1----:R1:W2:Y:S02]  /*8700*/  SYNCS.PHASECHK.TRANS64.TRYWAIT P0, [R11+URZ], R6 ;  /* 0x000000060b0075a7 */ /* 0x0022a4000800017f */
[----:B--2---:R-:W-:Y:S05]  /*8710*/  @!P0 NANOSLEEP.SYNCS 0x989680 ;  /* 0x009896800000895d */ /* 0x004fea0003900000 */
[----:B------:R-:W2:Y:S02]  /*8720*/  @!P0 SYNCS.PHASECHK.TRANS64 P0, [R11+URZ], R6 ;  /* 0x000000060b0085a7 */ /* 0x000ea4000800007f */
[----:B--2---:R-:W-:Y:S05]  /*8730*/  @!P0 BRA `(.L_x_197) ;  /* 0xfffffffc00f08947 */ /* 0x004fea000383ffff */
[----:B------:R-:W-:Y:S05]  /*8740*/  BRA `(.L_x_224) ;  /* 0xfffffff400e47947 */ /* 0x000fea000383ffff */
.L_x_225:
[----:B------:R-:W-:-:S00]  /*8750*/  BRA `(.L_x_225) ;  /* 0xfffffffc00fc7947 */ /* 0x000fc0000383ffff */
[----:B------:R-:W-:-:S00]  /*8760*/  NOP ;  /* 0x0000000000007918 */ /* 0x000fc00000000000 */
        /* <DEDUP_REMOVED lines=9> */
.L_x_226:


//--------------------- .nv.global.init           --------------------------
	.section	.nv.global.init,"aw",@progbits
.nv.global.init:
	.type		$str$22,@object
	.size		$str$22,($str$23 - $str$22)
$str$22:
        /*0000*/ 	.byte	0x6b, 0x5f, 0x74, 0x69, 0x6c, 0x65, 0x5f, 0x63, 0x6f, 0x75, 0x6e, 0x74, 0x20, 0x3e, 0x3d, 0x20
        /*0010*/ 	.byte	0x31, 0x00
	.type		$str$23,@object
	.size		$str$23,(__unnamed_1 - $str$23)
$str$23:
        /*0012*/ 	.byte	0x2f, 0x74, 0x6d, 0x70, 0x2f, 0x63, 0x75, 0x74, 0x6c, 0x61, 0x73, 0x73, 0x5f, 0x73, 0x77, 0x65
        /*0022*/ 	.byte	0x65, 0x70, 0x5f, 0x73, 0x72, 0x63, 0x2f, 0x69, 0x6e, 0x63, 0x6c, 0x75, 0x64, 0x65, 0x2f, 0x63
        /*0032*/ 	.byte	0x75, 0x74, 0x6c, 0x61, 0x73, 0x73, 0x2f, 0x67, 0x65, 0x6d, 0x6d, 0x2f, 0x63, 0x6f, 0x6c, 0x6c
        /*0042*/ 	.byte	0x65, 0x63, 0x74, 0x69, 0x76, 0x65, 0x2f, 0x73, 0x6d, 0x39, 0x30, 0x5f, 0x6d, 0x6d, 0x61, 0x5f
        /*0052*/ 	.byte	0x74, 0x6d, 0x61, 0x5f, 0x67, 0x6d, 0x6d, 0x61, 0x5f, 0x73, 0x73, 0x5f, 0x77, 0x61, 0x72, 0x70
        /*0062*/ 	.byte	0x73, 0x70, 0x65, 0x63, 0x69, 0x61, 0x6c, 0x69, 0x7a, 0x65, 0x64, 0x2e, 0x68, 0x70, 0x70, 0x00
	.type		__unnamed_1,@object
	.size		__unnamed_1,(.L_0 - __unnamed_1)
__unnamed_1:
        /*0072*/ 	.byte	0x76, 0x6f, 0x69, 0x64, 0x20, 0x63, 0x75, 0x74, 0x6c, 0x61, 0x73, 0x73, 0x3a, 0x3a, 0x67, 0x65
        /* <DEDUP_REMOVED lines=179> */
        /*0bb2*/ 	.byte	0x65, 0x6e, 0x74, 0x69, 0x74, 0x79, 0x5d, 0x00
.L_0:


//--------------------- .nv.shared._ZN7cutlass13device_kernelINS_4gemm6kernel13GemmUniversalIN4cute5tupleIJiiiiEEENS1_10collective13CollectiveMmaINS1_34MainloopSm90TmaGmmaWarpSpecializedILi18ENS5_IJNS4_1CILi1EEESB_SB_EEENS1_32KernelTmaWarpSpecializedPingpongEEENS5_IJNSA_ILi64EEENSA_ILi128EEENSA_ILi32EEEEEENS_6half_tENS5_IJlSB_lEEESJ_SK_NS4_8TiledMMAINS4_8MMA_AtomIJNS4_4SM904GMMA26MMA_64x128x16_F32F16F16_SSILNSO_5MajorE0ELSQ_0ELNSO_7ScaleInE1ELSR_1EEEEEENS4_6LayoutISC_NS5_IJNSA_ILi0EEESV_SV_EEEEENS5_IJNS4_10UnderscoreESY_SY_EEEEENS4_13SM90_TMA_LOADENS4_14ComposedLayoutINS4_7SwizzleILi2ELi4ELi3EEENS4_18smem_ptr_flag_bitsILi16EEENSU_INS5_IJNSA_ILi8EEESH_EEENS5_IJSH_SB_EEEEEEEvNS4_8identityES11_S1B_vS1C_EENS_8epilogue10collective6detail29Sm90TmaWarpSpecializedAdapterINS1F_15DefaultEpilogueISJ_SK_SK_NS1E_6thread17LinearCombinationISJ_Li1EffLNS1J_9ScaleType4KindE0ELNS_15FloatRoundStyleE2ESJ_EENS1_15EpilogueDefaultEEEEEvvEEEEvNT_6ParamsE --------------------------
	.section	.nv.shared._ZN7cutlass13device_kernelINS_4gemm6kernel13GemmUniversalIN4cute5tupleIJiiiiEEENS1_10collective13CollectiveMmaINS1_34MainloopSm90TmaGmmaWarpSpecializedILi18ENS5_IJNS4_1CILi1EEESB_SB_EEENS1_32KernelTmaWarpSpecializedPingpongEEENS5_IJNSA_ILi64EEENSA_ILi128EEENSA_ILi32EEEEEENS_6half_tENS5_IJlSB_lEEESJ_SK_NS4_8TiledMMAINS4_8MMA_AtomIJNS4_4SM904GMMA26MMA_64x128x16_F32F16F16_SSILNSO_5MajorE0ELSQ_0ELNSO_7ScaleInE1ELSR_1EEEEEENS4_6LayoutISC_NS5_IJNSA_ILi0EEESV_SV_EEEEENS5_IJNS4_10UnderscoreESY_SY_EEEEENS4_13SM90_TMA_LOADENS4_14ComposedLayoutINS4_7SwizzleILi2ELi4ELi3EEENS4_18smem_ptr_flag_bitsILi16EEENSU_INS5_IJNSA_ILi8EEESH_EEENS5_IJSH_SB_EEEEEEEvNS4_8identityES11_S1B_vS1C_EENS_8epilogue10collective6detail29Sm90TmaWarpSpecializedAdapterINS1F_15DefaultEpilogueISJ_SK_SK_NS1E_6thread17LinearCombinationISJ_Li1EffLNS1J_9ScaleType4KindE0ELNS_15FloatRoundStyleE2ESJ_EENS1_15EpilogueDefaultEEEEEvvEEEEvNT_6ParamsE,"aw",@nobits
	.sectionflags	@""
	.align	16
	.zero		1024


//--------------------- .nv.shared.reserved.0     --------------------------
	.section	.nv.shared.reserved.0,"aw",@nobits
	.weak		__nv_reservedSMEM_offset_0_alias
	.size		__nv_reservedSMEM_offset_0_alias, 0, 0
	.other		__nv_reservedSMEM_offset_0_alias,@"STO_CUDA_RESERVED_SHARED STV_DEFAULT"
__nv_reservedSMEM_offset_0_alias:
	.zero		0


//--------------------- .nv.global                --------------------------
	.section	.nv.global,"aw",@nobits
.nv.global:
	.type		_ZN39_INTERNAL_3700f2f6_4_k_cu_196975ed_26414cute1_E,@object
	.size		_ZN39_INTERNAL_3700f2f6_4_k_cu_196975ed_26414cute1_E,(_ZN39_INTERNAL_3700f2f6_4_k_cu_196975ed_26414cuda3std3__45__cpo6cbeginE - _ZN39_INTERNAL_3700f2f6_4_k_cu_196975ed_26414cute1_E)
_ZN39_INTERNAL_3700f2f6_4_k_cu_196975ed_26414cute1_E:
	.zero		1
	.type		_ZN39_INTERNAL_3700f2f6_4_k_cu_196975ed_26414cuda3std3__45__cpo6cbeginE,@object
	.size		_ZN39_INTERNAL_3700f2f6_4_k_cu_196975ed_26414cuda3std3__45__cpo6cbeginE,(_ZN39_INTERNAL_3700f2f6_4_k_cu_196975ed_26414cuda3std3__48in_placeE - _ZN39_INTERNAL_3700f2f6_4_k_cu_196975ed_26414cuda3std3__45__cpo6cbeginE)
_ZN39_INTERNAL_3700f2f6_4_k_cu_196975ed_26414cuda3std3__45__cpo6cbeginE:
	.zero		1
	.type		_ZN39_INTERNAL_3700f2f6_4_k_cu_196975ed_26414cuda3std3__48in_placeE,@object
	.size		_ZN39_INTERNAL_3700f2f6_4_k_cu_196975ed_26414cuda3std3__48in_placeE,(_ZN39_INTERNAL_3700f2f6_4_k_cu_196975ed_26414cuda3std6ranges3__45__cpo9iter_moveE - _ZN39_INTERNAL_3700f2f6_4_k_cu_196975ed_26414cuda3std3__48in_placeE)
_ZN39_INTERNAL_3700f2f6_4_k_cu_196975ed_26414cuda3std3__48in_placeE:
	.zero		1
	.type		_ZN39_INTERNAL_3700f2f6_4_k_cu_196975ed_26414cuda3std6ranges3__45__cpo9iter_moveE,@object
	.size		_ZN39_INTERNAL_3700f2f6_4_k_cu_196975ed_26414cuda3std6ranges3__45__cpo9iter_moveE,(_ZN39_INTERNAL_3700f2f6_4_k_cu_196975ed_26414cuda3std3__45__cpo5beginE - _ZN39_INTERNAL_3700f2f6_4_k_cu_196975ed_26414cuda3std6ranges3__45__cpo9iter_moveE)
_ZN39_INTERNAL_3700f2f6_4_k_cu_196975ed_26414cuda3std6ranges3__45__cpo9iter_moveE:
	.zero		1
	.type		_ZN39_INTERNAL_3700f2f6_4_k_cu_196975ed_26414cuda3std3__45__cpo5beginE,@object
	.size		_ZN39_INTERNAL_3700f2f6_4_k_cu_196975ed_26414cuda3std3__45__cpo5beginE,(_ZN39_INTERNAL_3700f2f6_4_k_cu_196975ed_26414cuda3std3__441_GLOBAL__N__3700f2f6_4_k_cu_196975ed_26416ignoreE - _ZN39_INTERNAL_3700f2f6_4_k_cu_196975ed_26414cuda3std3__45__cpo5beginE)
_ZN39_INTERNAL_3700f2f6_4_k_cu_196975ed_26414cuda3std3__45__cpo5beginE:
	.zero		1
	.type		_ZN39_INTERNAL_3700f2f6_4_k_cu_196975ed_26414cuda3std3__441_GLOBAL__N__3700f2f6_4_k_cu_196975ed_26416ignoreE,@object
	.size		_ZN39_INTERNAL_3700f2f6_4_k_cu_196975ed_26414cuda3std3__441_GLOBAL__N__3700f2f6_4_k_cu_196975ed_26416ignoreE,(_ZN39_INTERNAL_3700f2f6_4_k_cu_196975ed_26414cute7productE - _ZN39_INTERNAL_3700f2f6_4_k_cu_196975ed_26414cuda3std3__441_GLOBAL__N__3700f2f6_4_k_cu_196975ed_26416ignoreE)
_ZN39_INTERNAL_3700f2f6_4_k_cu_196975ed_26414cuda3std3__441_GLOBAL__N__3700f2f6_4_k_cu_196975ed_26416ignoreE:
	.zero		1
	.type		_ZN39_INTERNAL_3700f2f6_4_k_cu_196975ed_26414cute7productE,@object
	.size		_ZN39_INTERNAL_3700f2f6_4_k_cu_196975ed_26414cute7productE,(_ZN39_INTERNAL_3700f2f6_4_k_cu_196975ed_26414cuda3std3__45__cpo3endE - _ZN39_INTERNAL_3700f2f6_4_k_cu_196975ed_26414cute7productE)
_ZN39_INTERNAL_3700f2f6_4_k_cu_196975ed_26414cute7productE:
	.zero		1
	.type		_ZN39_INTERNAL_3700f2f6_4_k_cu_196975ed_26414cuda3std3__45__cpo3endE,@object
	.size		_ZN39_INTERNAL_3700f2f6_4_k_cu_196975ed_26414cuda3std3__45__cpo3endE,(_ZN39_INTERNAL_3700f2f6_4_k_cu_196975ed_26414cuda3std3__419piecewise_constructE - _ZN39_INTERNAL_3700f2f6_4_k_cu_196975ed_26414cuda3std3__45__cpo3endE)
_ZN39_INTERNAL_3700f2f6_4_k_cu_196975ed_26414cuda3std3__45__cpo3endE:
	.zero		1
	.type		_ZN39_INTERNAL_3700f2f6_4_k_cu_196975ed_26414cuda3std3__419piecewise_constructE,@object
	.size		_ZN39_INTERNAL_3700f2f6_4_k_cu_196975ed_26414cuda3std3__419piecewise_constructE,(_ZN39_INTERNAL_3700f2f6_4_k_cu_196975ed_26414cuda3std3__45__cpo4cendE - _ZN39_INTERNAL_3700f2f6_4_k_cu_196975ed_26414cuda3std3__419piecewise_constructE)
_ZN39_INTERNAL_3700f2f6_4_k_cu_196975ed_26414cuda3std3__419piecewise_constructE:
	.zero		1
	.type		_ZN39_INTERNAL_3700f2f6_4_k_cu_196975ed_26414cuda3std3__45__cpo4cendE,@object
	.size		_ZN39_INTERNAL_3700f2f6_4_k_cu_196975ed_26414cuda3std3__45__cpo4cendE,(_ZN39_INTERNAL_3700f2f6_4_k_cu_196975ed_26414cuda3std6ranges3__45__cpo4swapE - _ZN39_INTERNAL_3700f2f6_4_k_cu_196975ed_26414cuda3std3__45__cpo4cendE)
_ZN39_INTERNAL_3700f2f6_4_k_cu_196975ed_26414cuda3std3__45__cpo4cendE:
	.zero		1
	.type		_ZN39_INTERNAL_3700f2f6_4_k_cu_196975ed_26414cuda3std6ranges3__45__cpo4swapE,@object
	.size		_ZN39_INTERNAL_3700f2f6_4_k_cu_196975ed_26414cuda3std6ranges3__45__cpo4swapE,(.L_8 - _ZN39_INTERNAL_3700f2f6_4_k_cu_196975ed_26414cuda3std6ranges3__45__cpo4swapE)
_ZN39_INTERNAL_3700f2f6_4_k_cu_196975ed_26414cuda3std6ranges3__45__cpo4swapE:
	.zero		1
.L_8:


//--------------------- .nv.constant0._ZN7cutlass13device_kernelINS_4gemm6kernel13GemmUniversalIN4cute5tupleIJiiiiEEENS1_10collective13CollectiveMmaINS1_34MainloopSm90TmaGmmaWarpSpecializedILi18ENS5_IJNS4_1CILi1EEESB_SB_EEENS1_32KernelTmaWarpSpecializedPingpongEEENS5_IJNSA_ILi64EEENSA_ILi128EEENSA_ILi32EEEEEENS_6half_tENS5_IJlSB_lEEESJ_SK_NS4_8TiledMMAINS4_8MMA_AtomIJNS4_4SM904GMMA26MMA_64x128x16_F32F16F16_SSILNSO_5MajorE0ELSQ_0ELNSO_7ScaleInE1ELSR_1EEEEEENS4_6LayoutISC_NS5_IJNSA_ILi0EEESV_SV_EEEEENS5_IJNS4_10UnderscoreESY_SY_EEEEENS4_13SM90_TMA_LOADENS4_14ComposedLayoutINS4_7SwizzleILi2ELi4ELi3EEENS4_18smem_ptr_flag_bitsILi16EEENSU_INS5_IJNSA_ILi8EEESH_EEENS5_IJSH_SB_EEEEEEEvNS4_8identityES11_S1B_vS1C_EENS_8epilogue10collective6detail29Sm90TmaWarpSpecializedAdapterINS1F_15DefaultEpilogueISJ_SK_SK_NS1E_6thread17LinearCombinationISJ_Li1EffLNS1J_9ScaleType4KindE0ELNS_15FloatRoundStyleE2ESJ_EENS1_15EpilogueDefaultEEEEEvvEEEEvNT_6ParamsE --------------------------
	.section	.nv.constant0._ZN7cutlass13device_kernelINS_4gemm6kernel13GemmUniversalIN4cute5tupleIJiiiiEEENS1_10collective13CollectiveMmaINS1_34MainloopSm90TmaGmmaWarpSpecializedILi18ENS5_IJNS4_1CILi1EEESB_SB_EEENS1_32KernelTmaWarpSpecializedPingpongEEENS5_IJNSA_ILi64EEENSA_ILi128EEENSA_ILi32EEEEEENS_6half_tENS5_IJlSB_lEEESJ_SK_NS4_8TiledMMAINS4_8MMA_AtomIJNS4_4SM904GMMA26MMA_64x128x16_F32F16F16_SSILNSO_5MajorE0ELSQ_0ELNSO_7ScaleInE1ELSR_1EEEEEENS4_6LayoutISC_NS5_IJNSA_ILi0EEESV_SV_EEEEENS5_IJNS4_10UnderscoreESY_SY_EEEEENS4_13SM90_TMA_LOADENS4_14ComposedLayoutINS4_7SwizzleILi2ELi4ELi3EEENS4_18smem_ptr_flag_bitsILi16EEENSU_INS5_IJNSA_ILi8EEESH_EEENS5_IJSH_SB_EEEEEEEvNS4_8identityES11_S1B_vS1C_EENS_8epilogue10collective6detail29Sm90TmaWarpSpecializedAdapterINS1F_15DefaultEpilogueISJ_SK_SK_NS1E_6thread17LinearCombinationISJ_Li1EffLNS1J_9ScaleType4KindE0ELNS_15FloatRoundStyleE2ESJ_EENS1_15EpilogueDefaultEEEEEvvEEEEvNT_6ParamsE,"a",@progbits
	.sectionflags	@""
	.align	4
.nv.constant0._ZN7cutlass13device_kernelINS_4gemm6kernel13GemmUniversalIN4cute5tupleIJiiiiEEENS1_10collective13CollectiveMmaINS1_34MainloopSm90TmaGmmaWarpSpecializedILi18ENS5_IJNS4_1CILi1EEESB_SB_EEENS1_32KernelTmaWarpSpecializedPingpongEEENS5_IJNSA_ILi64EEENSA_ILi128EEENSA_ILi32EEEEEENS_6half_tENS5_IJlSB_lEEESJ_SK_NS4_8TiledMMAINS4_8MMA_AtomIJNS4_4SM904GMMA26MMA_64x128x16_F32F16F16_SSILNSO_5MajorE0ELSQ_0ELNSO_7ScaleInE1ELSR_1EEEEEENS4_6LayoutISC_NS5_IJNSA_ILi0EEESV_SV_EEEEENS5_IJNS4_10UnderscoreESY_SY_EEEEENS4_13SM90_TMA_LOADENS4_14ComposedLayoutINS4_7SwizzleILi2ELi4ELi3EEENS4_18smem_ptr_flag_bitsILi16EEENSU_INS5_IJNSA_ILi8EEESH_EEENS5_IJSH_SB_EEEEEEEvNS4_8identityES11_S1B_vS1C_EENS_8epilogue10collective6detail29Sm90TmaWarpSpecializedAdapterINS1F_15DefaultEpilogueISJ_SK_SK_NS1E_6thread17LinearCombinationISJ_Li1EffLNS1J_9ScaleType4KindE0ELNS_15FloatRoundStyleE2ESJ_EENS1_15EpilogueDefaultEEEEEvvEEEEvNT_6ParamsE:
	.zero		1664


//--------------------- SYMBOLS --------------------------

	.type		.nv.reservedSmem.offset0,@object
	.size		.nv.reservedSmem.offset0,0x4
	.type		__assertfail,@function
